	.target	sm_100a

	.elftype	@"ET_EXEC"


//--------------------- .note.nv.tkinfo           --------------------------
	.section	.note.nv.tkinfo,"",@"SHT_NOTE"
	.sectionflags	@"SHF_NOTE_NV_TKINFO"
	.tkinfo
        /*0018*/ 	.word	0x00000002
        /*0030*/ 	.string	""
        /*0030*/ 	.string	"ptxas"
        /*0030*/ 	.string	"Cuda compilation tools, release 13.0, V13.0.88"
        /*0030*/ 	.string	"Build cuda_13.0.r13.0/compiler.36424714_0"
        /*0030*/ 	.string	"-arch sm_100a -m 64 "



//--------------------- .note.nv.cuinfo           --------------------------
	.section	.note.nv.cuinfo,"",@"SHT_NOTE"
	.sectionflags	@"SHF_NOTE_NV_CUINFO"
        /*0018*/ 	.short	0x0002
        /*001a*/ 	.short	0x0064
        /*001c*/ 	.short	0x0082
	.zero		2


//--------------------- .nv.info                  --------------------------
	.section	.nv.info,"",@"SHT_CUDA_INFO"
	.align	4


	//----- nvinfo : EIATTR_REGCOUNT
	.align		4
        /*0000*/ 	.byte	0x04, 0x2f
        /*0002*/ 	.short	(.L_20 - .L_19)
	.align		4
.L_19:
        /*0004*/ 	.word	index@(_ZN7cutlass13device_kernelINS_4gemm6kernel13GemmUniversalIN4cute5tupleIJiiiiEEENS1_10collective13CollectiveMmaINS1_35MainloopSm100TmaUmmaWarpSpecializedILi3ELi2ELi2ENS5_IJNS4_1CILi2EEESB_NSA_ILi1EEEEEEEENS5_IJNSA_ILi256EEESF_NSA_ILi128EEEEEENS_12float_e5m2_tENS5_IJlSC_lEEESI_SJ_NS4_8TiledMMAINS4_8MMA_AtomIJNS4_10MMA_TraitsINS4_25SM100_MMA_F8F6F4_2x1SM_SSEJSI_SI_fSF_SF_NS4_17integral_constantINS4_4UMMA5MajorELSQ_0EEESR_NSO_INSP_7ScaleInELSS_0EEEST_EEEEEENS4_6LayoutINS5_IJSC_SC_SC_EEENS5_IJNSA_ILi0EEESY_SY_EEEEENS5_IJNS4_10UnderscoreES11_S11_EEEEENS4_28SM100_TMA_2SM_LOAD_MULTICASTENS4_14ComposedLayoutINS4_7SwizzleILi3ELi4ELi3EEENS4_18smem_ptr_flag_bitsILi8EEENSW_INS5_IJNSA_ILi8EEESG_EEENS5_IJSG_SC_EEEEEEEvNS4_8identityENS4_18SM100_TMA_2SM_LOADES1E_vS1F_EENS_8epilogue10collective18CollectiveEpilogueINS1I_23Sm100TmaWarpSpecializedILi4ELi2ELi64ELb0ELb0EEEJNS5_IJSG_SF_SG_EEENS5_IJNSW_ISG_SC_EENSW_INSA_ILi64EEESC_EEEEESI_SJ_SI_SJ_NS1I_6fusion15FusionCallbacksIS1M_NS1S_17LinearCombinationISI_fSI_fLNS_15FloatRoundStyleE2EEES1N_S1R_JEEENS4_5SM1004TMEM4LOAD26SM100_TMEM_LOAD_32dp32b64xENS4_13SM90_TMA_LOADENS15_INS16_ILi2ELi4ELi3EEES19_NSW_INS5_IJS1A_S1P_EEENS5_IJS1P_SC_EEEEEEENS4_39AutoVectorizingCopyWithAssumedAlignmentILi128EEENS4_14SM90_TMA_STOREES27_S29_S29_EEEvvEEEEvNT_6ParamsE)
        /*0008*/ 	.word	0x000000cf


	//----- nvinfo : EIATTR_FRAME_SIZE
	.align		4
.L_20:
        /*000c*/ 	.byte	0x04, 0x11
        /*000e*/ 	.short	(.L_22 - .L_21)
	.align		4
.L_21:
        /*0010*/ 	.word	index@($__internal_2_$__cuda_sm10x_tcgen05_guardrail_trap_unallocated_columns_being_dealloced)
        /*0014*/ 	.word	0x00000000


	//----- nvinfo : EIATTR_FRAME_SIZE
	.align		4
.L_22:
        /*0018*/ 	.byte	0x04, 0x11
        /*001a*/ 	.short	(.L_24 - .L_23)
	.align		4
.L_23:
        /*001c*/ 	.word	index@($__internal_1_$__cuda_sm10x_tcgen05_guardrail_trap_phase_invalid_during_alloc)
        /*0020*/ 	.word	0x00000000


	//----- nvinfo : EIATTR_FRAME_SIZE
	.align		4
.L_24:
        /*0024*/ 	.byte	0x04, 0x11
        /*0026*/ 	.short	(.L_26 - .L_25)
	.align		4
.L_25:
        /*0028*/ 	.word	index@($__internal_0_$__cuda_sm10x_tcgen05_guardrail_trap_col_being_dealloced_not_returned_by_alloc)
        /*002c*/ 	.word	0x00000000


	//----- nvinfo : EIATTR_FRAME_SIZE
	.align		4
.L_26:
        /*0030*/ 	.byte	0x04, 0x11
        /*0032*/ 	.short	(.L_28 - .L_27)
	.align		4
.L_27:
        /*0034*/ 	.word	index@(_ZN7cutlass13device_kernelINS_4gemm6kernel13GemmUniversalIN4cute5tupleIJiiiiEEENS1_10collective13CollectiveMmaINS1_35MainloopSm100TmaUmmaWarpSpecializedILi3ELi2ELi2ENS5_IJNS4_1CILi2EEESB_NSA_ILi1EEEEEEEENS5_IJNSA_ILi256EEESF_NSA_ILi128EEEEEENS_12float_e5m2_tENS5_IJlSC_lEEESI_SJ_NS4_8TiledMMAINS4_8MMA_AtomIJNS4_10MMA_TraitsINS4_25SM100_MMA_F8F6F4_2x1SM_SSEJSI_SI_fSF_SF_NS4_17integral_constantINS4_4UMMA5MajorELSQ_0EEESR_NSO_INSP_7ScaleInELSS_0EEEST_EEEEEENS4_6LayoutINS5_IJSC_SC_SC_EEENS5_IJNSA_ILi0EEESY_SY_EEEEENS5_IJNS4_10UnderscoreES11_S11_EEEEENS4_28SM100_TMA_2SM_LOAD_MULTICASTENS4_14ComposedLayoutINS4_7SwizzleILi3ELi4ELi3EEENS4_18smem_ptr_flag_bitsILi8EEENSW_INS5_IJNSA_ILi8EEESG_EEENS5_IJSG_SC_EEEEEEEvNS4_8identityENS4_18SM100_TMA_2SM_LOADES1E_vS1F_EENS_8epilogue10collective18CollectiveEpilogueINS1I_23Sm100TmaWarpSpecializedILi4ELi2ELi64ELb0ELb0EEEJNS5_IJSG_SF_SG_EEENS5_IJNSW_ISG_SC_EENSW_INSA_ILi64EEESC_EEEEESI_SJ_SI_SJ_NS1I_6fusion15FusionCallbacksIS1M_NS1S_17LinearCombinationISI_fSI_fLNS_15FloatRoundStyleE2EEES1N_S1R_JEEENS4_5SM1004TMEM4LOAD26SM100_TMEM_LOAD_32dp32b64xENS4_13SM90_TMA_LOADENS15_INS16_ILi2ELi4ELi3EEES19_NSW_INS5_IJS1A_S1P_EEENS5_IJS1P_SC_EEEEEEENS4_39AutoVectorizingCopyWithAssumedAlignmentILi128EEENS4_14SM90_TMA_STOREES27_S29_S29_EEEvvEEEEvNT_6ParamsE)
        /*0038*/ 	.word	0x00000000


	//----- nvinfo : EIATTR_MIN_STACK_SIZE
	.align		4
.L_28:
        /*003c*/ 	.byte	0x04, 0x12
        /*003e*/ 	.short	(.L_30 - .L_29)
	.align		4
.L_29:
        /*0040*/ 	.word	index@(_ZN7cutlass13device_kernelINS_4gemm6kernel13GemmUniversalIN4cute5tupleIJiiiiEEENS1_10collective13CollectiveMmaINS1_35MainloopSm100TmaUmmaWarpSpecializedILi3ELi2ELi2ENS5_IJNS4_1CILi2EEESB_NSA_ILi1EEEEEEEENS5_IJNSA_ILi256EEESF_NSA_ILi128EEEEEENS_12float_e5m2_tENS5_IJlSC_lEEESI_SJ_NS4_8TiledMMAINS4_8MMA_AtomIJNS4_10MMA_TraitsINS4_25SM100_MMA_F8F6F4_2x1SM_SSEJSI_SI_fSF_SF_NS4_17integral_constantINS4_4UMMA5MajorELSQ_0EEESR_NSO_INSP_7ScaleInELSS_0EEEST_EEEEEENS4_6LayoutINS5_IJSC_SC_SC_EEENS5_IJNSA_ILi0EEESY_SY_EEEEENS5_IJNS4_10UnderscoreES11_S11_EEEEENS4_28SM100_TMA_2SM_LOAD_MULTICASTENS4_14ComposedLayoutINS4_7SwizzleILi3ELi4ELi3EEENS4_18smem_ptr_flag_bitsILi8EEENSW_INS5_IJNSA_ILi8EEESG_EEENS5_IJSG_SC_EEEEEEEvNS4_8identityENS4_18SM100_TMA_2SM_LOADES1E_vS1F_EENS_8epilogue10collective18CollectiveEpilogueINS1I_23Sm100TmaWarpSpecializedILi4ELi2ELi64ELb0ELb0EEEJNS5_IJSG_SF_SG_EEENS5_IJNSW_ISG_SC_EENSW_INSA_ILi64EEESC_EEEEESI_SJ_SI_SJ_NS1I_6fusion15FusionCallbacksIS1M_NS1S_17LinearCombinationISI_fSI_fLNS_15FloatRoundStyleE2EEES1N_S1R_JEEENS4_5SM1004TMEM4LOAD26SM100_TMEM_LOAD_32dp32b64xENS4_13SM90_TMA_LOADENS15_INS16_ILi2ELi4ELi3EEES19_NSW_INS5_IJS1A_S1P_EEENS5_IJS1P_SC_EEEEEEENS4_39AutoVectorizingCopyWithAssumedAlignmentILi128EEENS4_14SM90_TMA_STOREES27_S29_S29_EEEvvEEEEvNT_6ParamsE)
        /*0044*/ 	.word	0x00000000
.L_30:


//--------------------- .nv.compat                --------------------------
	.section	.nv.compat,"",@"SHT_CUDA_COMPAT_INFO"
	.align	4
        /*0000*/ 	.byte	0x02, 0x09, 0x01, 0x00, 0x02, 0x02, 0x02, 0x00, 0x02, 0x05, 0x05, 0x00, 0x03, 0x07, 0x01, 0x01
        /*0010*/ 	.byte	0x02, 0x03, 0x01, 0x00, 0x02, 0x06, 0x01, 0x00, 0x04, 0x0b, 0x08, 0x00, 0x09, 0x00, 0x00, 0x00
        /*0020*/ 	.byte	0x00, 0x00, 0x00, 0x00


//--------------------- .nv.info._ZN7cutlass13device_kernelINS_4gemm6kernel13GemmUniversalIN4cute5tupleIJiiiiEEENS1_10collective13CollectiveMmaINS1_35MainloopSm100TmaUmmaWarpSpecializedILi3ELi2ELi2ENS5_IJNS4_1CILi2EEESB_NSA_ILi1EEEEEEEENS5_IJNSA_ILi256EEESF_NSA_ILi128EEEEEENS_12float_e5m2_tENS5_IJlSC_lEEESI_SJ_NS4_8TiledMMAINS4_8MMA_AtomIJNS4_10MMA_TraitsINS4_25SM100_MMA_F8F6F4_2x1SM_SSEJSI_SI_fSF_SF_NS4_17integral_constantINS4_4UMMA5MajorELSQ_0EEESR_NSO_INSP_7ScaleInELSS_0EEEST_EEEEEENS4_6LayoutINS5_IJSC_SC_SC_EEENS5_IJNSA_ILi0EEESY_SY_EEEEENS5_IJNS4_10UnderscoreES11_S11_EEEEENS4_28SM100_TMA_2SM_LOAD_MULTICASTENS4_14ComposedLayoutINS4_7SwizzleILi3ELi4ELi3EEENS4_18smem_ptr_flag_bitsILi8EEENSW_INS5_IJNSA_ILi8EEESG_EEENS5_IJSG_SC_EEEEEEEvNS4_8identityENS4_18SM100_TMA_2SM_LOADES1E_vS1F_EENS_8epilogue10collective18CollectiveEpilogueINS1I_23Sm100TmaWarpSpecializedILi4ELi2ELi64ELb0ELb0EEEJNS5_IJSG_SF_SG_EEENS5_IJNSW_ISG_SC_EENSW_INSA_ILi64EEESC_EEEEESI_SJ_SI_SJ_NS1I_6fusion15FusionCallbacksIS1M_NS1S_17LinearCombinationISI_fSI_fLNS_15FloatRoundStyleE2EEES1N_S1R_JEEENS4_5SM1004TMEM4LOAD26SM100_TMEM_LOAD_32dp32b64xENS4_13SM90_TMA_LOADENS15_INS16_ILi2ELi4ELi3EEES19_NSW_INS5_IJS1A_S1P_EEENS5_IJS1P_SC_EEEEEEENS4_39AutoVectorizingCopyWithAssumedAlignmentILi128EEENS4_14SM90_TMA_STOREES27_S29_S29_EEEvvEEEEvNT_6ParamsE --------------------------
	.section	.nv.info._ZN7cutlass13device_kernelINS_4gemm6kernel13GemmUniversalIN4cute5tupleIJiiiiEEENS1_10collective13CollectiveMmaINS1_35MainloopSm100TmaUmmaWarpSpecializedILi3ELi2ELi2ENS5_IJNS4_1CILi2EEESB_NSA_ILi1EEEEEEEENS5_IJNSA_ILi256EEESF_NSA_ILi128EEEEEENS_12float_e5m2_tENS5_IJlSC_lEEESI_SJ_NS4_8TiledMMAINS4_8MMA_AtomIJNS4_10MMA_TraitsINS4_25SM100_MMA_F8F6F4_2x1SM_SSEJSI_SI_fSF_SF_NS4_17integral_constantINS4_4UMMA5MajorELSQ_0EEESR_NSO_INSP_7ScaleInELSS_0EEEST_EEEEEENS4_6LayoutINS5_IJSC_SC_SC_EEENS5_IJNSA_ILi0EEESY_SY_EEEEENS5_IJNS4_10UnderscoreES11_S11_EEEEENS4_28SM100_TMA_2SM_LOAD_MULTICASTENS4_14ComposedLayoutINS4_7SwizzleILi3ELi4ELi3EEENS4_18smem_ptr_flag_bitsILi8EEENSW_INS5_IJNSA_ILi8EEESG_EEENS5_IJSG_SC_EEEEEEEvNS4_8identityENS4_18SM100_TMA_2SM_LOADES1E_vS1F_EENS_8epilogue10collective18CollectiveEpilogueINS1I_23Sm100TmaWarpSpecializedILi4ELi2ELi64ELb0ELb0EEEJNS5_IJSG_SF_SG_EEENS5_IJNSW_ISG_SC_EENSW_INSA_ILi64EEESC_EEEEESI_SJ_SI_SJ_NS1I_6fusion15FusionCallbacksIS1M_NS1S_17LinearCombinationISI_fSI_fLNS_15FloatRoundStyleE2EEES1N_S1R_JEEENS4_5SM1004TMEM4LOAD26SM100_TMEM_LOAD_32dp32b64xENS4_13SM90_TMA_LOADENS15_INS16_ILi2ELi4ELi3EEES19_NSW_INS5_IJS1A_S1P_EEENS5_IJS1P_SC_EEEEEEENS4_39AutoVectorizingCopyWithAssumedAlignmentILi128EEENS4_14SM90_TMA_STOREES27_S29_S29_EEEvvEEEEvNT_6ParamsE,"",@"SHT_CUDA_INFO"
	.sectionflags	@""
	.align	4


	//----- nvinfo : EIATTR_CUDA_API_VERSION
	.align		4
        /*0000*/ 	.byte	0x04, 0x37
        /*0002*/ 	.short	(.L_32 - .L_31)
.L_31:
        /*0004*/ 	.word	0x00000082


	//----- nvinfo : EIATTR_KPARAM_INFO
	.align		4
.L_32:
        /*0008*/ 	.byte	0x04, 0x17
        /*000a*/ 	.short	(.L_34 - .L_33)
.L_33:
        /*000c*/ 	.word	0x00000000
        /*0010*/ 	.short	0x0000
        /*0012*/ 	.short	0x0000
        /*0014*/ 	.byte	0x00, 0xf0, 0x01, 0x20


	//----- nvinfo : EIATTR_AT_ENTRY_FRAGMENTS
	.align		4
.L_34:
        /*0018*/ 	.byte	0x04, 0x4f
        /*001a*/ 	.short	(.L_36 - .L_35)


	//   ....[0]....
.L_35:
        /*001c*/ 	.word	0x00000007


	//----- nvinfo : EIATTR_RESERVED_SMEM_USED
	.align		4
.L_36:
        /*0020*/ 	.byte	0x01, 0x41
	.zero		2


	//----- nvinfo : EIATTR_SPARSE_MMA_MASK
	.align		4
        /*0024*/ 	.byte	0x03, 0x50
        /*0026*/ 	.short	0x0000


	//----- nvinfo : EIATTR_TCGEN05_2CTA_USED
	.align		4
        /*0028*/ 	.byte	0x01, 0x52
	.zero		2


	//----- nvinfo : EIATTR_MAXREG_COUNT
	.align		4
        /*002c*/ 	.byte	0x03, 0x1b
        /*002e*/ 	.short	0x00ff


	//----- nvinfo : EIATTR_NUM_BARRIERS
	.align		4
        /*0030*/ 	.byte	0x02, 0x4c
        /*0032*/ 	.byte	0x07
	.zero		1


	//----- nvinfo : EIATTR_EXTERNS
	.align		4
        /*0034*/ 	.byte	0x04, 0x0f
        /*0036*/ 	.short	(.L_38 - .L_37)


	//   ....[0]....
	.align		4
.L_37:
        /*0038*/ 	.word	index@(__assertfail)


	//----- nvinfo : EIATTR_MERCURY_ISA_VERSION
	.align		4
.L_38:
        /*003c*/ 	.byte	0x03, 0x5f
        /*003e*/ 	.short	0x0101


	//----- nvinfo : EIATTR_INT_WARP_WIDE_INSTR_OFFSETS
	.align		4
        /*0040*/ 	.byte	0x04, 0x31
        /*0042*/ 	.short	(.L_40 - .L_39)


	//   ....[0]....
.L_39:
        /*0044*/ 	.word	0x00000d10


	//   ....[1]....
        /*0048*/ 	.word	0x00000db0


	//   ....[2]....
        /*004c*/ 	.word	0x000040d0


	//   ....[3]....
        /*0050*/ 	.word	0x000040f0


	//   ....[4]....
        /*0054*/ 	.word	0x00004120


	//   ....[5]....
        /*0058*/ 	.word	0x00004c60


	//   ....[6]....
        /*005c*/ 	.word	0x00004cd0


	//   ....[7]....
        /*0060*/ 	.word	0x00004db0


	//   ....[8]....
        /*0064*/ 	.word	0x00004e30


	//   ....[9]....
        /*0068*/ 	.word	0x00004f30


	//   ....[10]....
        /*006c*/ 	.word	0x00004fb0


	//   ....[11]....
        /*0070*/ 	.word	0x000050a0


	//   ....[12]....
        /*0074*/ 	.word	0x00005150


	//----- nvinfo : EIATTR_COOP_GROUP_MASK_REGIDS
	.align		4
.L_40:
        /*0078*/ 	.byte	0x04, 0x29
        /*007a*/ 	.short	(.L_42 - .L_41)


	//   ....[0]....
.L_41:
        /*007c*/ 	.word	0xffffffff


	//   ....[1]....
        /*0080*/ 	.word	0xffffffff


	//   ....[2]....
        /*0084*/ 	.word	0xffffffff


	//   ....[3]....
        /*0088*/ 	.word	0xffffffff


	//   ....[4]....
        /*008c*/ 	.word	0xffffffff


	//   ....[5]....
        /*0090*/ 	.word	0xffffffff


	//   ....[6]....
        /*0094*/ 	.word	0xffffffff


	//   ....[7]....
        /*0098*/ 	.word	0xffffffff


	//   ....[8]....
        /*009c*/ 	.word	0xffffffff


	//   ....[9]....
        /*00a0*/ 	.word	0xffffffff


	//   ....[10]....
        /*00a4*/ 	.word	0xffffffff


	//   ....[11]....
        /*00a8*/ 	.word	0xffffffff


	//   ....[12]....
        /*00ac*/ 	.word	0xffffffff


	//   ....[13]....
        /*00b0*/ 	.word	0xffffffff


	//----- nvinfo : EIATTR_COOP_GROUP_INSTR_OFFSETS
	.align		4
.L_42:
        /*00b4*/ 	.byte	0x04, 0x28
        /*00b6*/ 	.short	(.L_44 - .L_43)


	//   ....[0]....
.L_43:
        /*00b8*/ 	.word	0x000000b0


	//   ....[1]....
        /*00bc*/ 	.word	0x00000520


	//   ....[2]....
        /*00c0*/ 	.word	0x000006c0


	//   ....[3]....
        /*00c4*/ 	.word	0x00000850


	//   ....[4]....
        /*00c8*/ 	.word	0x00000940


	//   ....[5]....
        /*00cc*/ 	.word	0x00000aa0


	//   ....[6]....
        /*00d0*/ 	.word	0x00000bf0


	//   ....[7]....
        /*00d4*/ 	.word	0x00000e30


	//   ....[8]....
        /*00d8*/ 	.word	0x000021a0


	//   ....[9]....
        /*00dc*/ 	.word	0x00002fd0


	//   ....[10]....
        /*00e0*/ 	.word	0x000034a0


	//   ....[11]....
        /*00e4*/ 	.word	0x000034d0


	//   ....[12]....
        /*00e8*/ 	.word	0x00003fd0


	//   ....[13]....
        /*00ec*/ 	.word	0x000041e0


	//----- nvinfo : EIATTR_VRC_CTA_INIT_COUNT
	.align		4
.L_44:
        /*00f0*/ 	.byte	0x02, 0x4a
        /*00f2*/ 	.byte	0x80
	.zero		1


	//----- nvinfo : EIATTR_SYSCALL_OFFSETS
	.align		4
        /*00f4*/ 	.byte	0x04, 0x46
        /*00f6*/ 	.short	(.L_46 - .L_45)


	//   ....[0]....
.L_45:
        /*00f8*/ 	.word	0x00005dd0


	//   ....[1]....
        /*00fc*/ 	.word	0x00005f10


	//   ....[2]....
        /*0100*/ 	.word	0x000067a0


	//   ....[3]....
        /*0104*/ 	.word	0x00007dc0


	//   ....[4]....
        /*0108*/ 	.word	0x00009370


	//   ....[5]....
        /*010c*/ 	.word	0x0000a940


	//----- nvinfo : EIATTR_MBARRIER_INSTR_OFFSETS
	.align		4
.L_46:
        /*0110*/ 	.byte	0x04, 0x39
        /*0112*/ 	.short	(.L_48 - .L_47)


	//   ....[0]....
.L_47:
        /*0114*/ 	.word	0x00000650
        /*0118*/ 	.word	0x000000ff
        /*011c*/ 	.word	0x00000000
        /*0120*/ 	.short	0x0100
        /*0122*/ 	.byte	0x04
	.zero		1


	//   ....[1]....
        /*0124*/ 	.word	0x00000660
        /*0128*/ 	.word	0x000000ff
        /*012c*/ 	.word	0x00000018
        /*0130*/ 	.short	0x0100
        /*0132*/ 	.byte	0x04
	.zero		1


	//   ....[2]....
        /*0134*/ 	.word	0x00000670
        /*0138*/ 	.word	0x000000ff
        /*013c*/ 	.word	0x00000008
        /*0140*/ 	.short	0x0100
        /*0142*/ 	.byte	0x04
	.zero		1


	//   ....[3]....
        /*0144*/ 	.word	0x00000680
        /*0148*/ 	.word	0x000000ff
        /*014c*/ 	.word	0x00000020
        /*0150*/ 	.short	0x0100
        /*0152*/ 	.byte	0x04
	.zero		1


	//   ....[4]....
        /*0154*/ 	.word	0x00000690
        /*0158*/ 	.word	0x000000ff
        /*015c*/ 	.word	0x00000010
        /*0160*/ 	.short	0x0100
        /*0162*/ 	.byte	0x04
	.zero		1


	//   ....[5]....
        /*0164*/ 	.word	0x000006a0
        /*0168*/ 	.word	0x000000ff
        /*016c*/ 	.word	0x00000028
        /*0170*/ 	.short	0x0100
        /*0172*/ 	.byte	0x04
	.zero		1


	//   ....[6]....
        /*0174*/ 	.word	0x000007c0
        /*0178*/ 	.word	0x000000ff
        /*017c*/ 	.word	0x00000030
        /*0180*/ 	.short	0x0100
        /*0182*/ 	.byte	0x04
	.zero		1


	//   ....[7]....
        /*0184*/ 	.word	0x000007d0
        /*0188*/ 	.word	0x000000ff
        /*018c*/ 	.word	0x00000050
        /*0190*/ 	.short	0x0100
        /*0192*/ 	.byte	0x04
	.zero		1


	//   ....[8]....
        /*0194*/ 	.word	0x000007e0
        /*0198*/ 	.word	0x000000ff
        /*019c*/ 	.word	0x00000038
        /*01a0*/ 	.short	0x0100
        /*01a2*/ 	.byte	0x04
	.zero		1


	//   ....[9]....
        /*01a4*/ 	.word	0x000007f0
        /*01a8*/ 	.word	0x000000ff
        /*01ac*/ 	.word	0x00000058
        /*01b0*/ 	.short	0x0100
        /*01b2*/ 	.byte	0x04
	.zero		1


	//   ....[10]....
        /*01b4*/ 	.word	0x00000800
        /*01b8*/ 	.word	0x000000ff
        /*01bc*/ 	.word	0x00000040
        /*01c0*/ 	.short	0x0100
        /*01c2*/ 	.byte	0x04
	.zero		1


	//   ....[11]....
        /*01c4*/ 	.word	0x00000810
        /*01c8*/ 	.word	0x000000ff
        /*01cc*/ 	.word	0x00000060
        /*01d0*/ 	.short	0x0100
        /*01d2*/ 	.byte	0x04
	.zero		1


	//   ....[12]....
        /*01d4*/ 	.word	0x00000820
        /*01d8*/ 	.word	0x000000ff
        /*01dc*/ 	.word	0x00000048
        /*01e0*/ 	.short	0x0100
        /*01e2*/ 	.byte	0x04
	.zero		1


	//   ....[13]....
        /*01e4*/ 	.word	0x00000830
        /*01e8*/ 	.word	0x000000ff
        /*01ec*/ 	.word	0x00000068
        /*01f0*/ 	.short	0x0100
        /*01f2*/ 	.byte	0x04
	.zero		1


	//   ....[14]....
        /*01f4*/ 	.word	0x00000910
        /*01f8*/ 	.word	0x000000ff
        /*01fc*/ 	.word	0x00000070
        /*0200*/ 	.short	0x0100
        /*0202*/ 	.byte	0x06
	.zero		1


	//   ....[15]....
        /*0204*/ 	.word	0x00000920
        /*0208*/ 	.word	0x000000ff
        /*020c*/ 	.word	0x00000078
        /*0210*/ 	.short	0x0100
        /*0212*/ 	.byte	0x06
	.zero		1


	//   ....[16]....
        /*0214*/ 	.word	0x00000a50
        /*0218*/ 	.word	0x000000ff
        /*021c*/ 	.word	0x00000080
        /*0220*/ 	.short	0x0100
        /*0222*/ 	.byte	0x06
	.zero		1


	//   ....[17]....
        /*0224*/ 	.word	0x00000a60
        /*0228*/ 	.word	0x000000ff
        /*022c*/ 	.word	0x00000090
        /*0230*/ 	.short	0x0100
        /*0232*/ 	.byte	0x06
	.zero		1


	//   ....[18]....
        /*0234*/ 	.word	0x00000a70
        /*0238*/ 	.word	0x000000ff
        /*023c*/ 	.word	0x00000088
        /*0240*/ 	.short	0x0100
        /*0242*/ 	.byte	0x06
	.zero		1


	//   ....[19]....
        /*0244*/ 	.word	0x00000a80
        /*0248*/ 	.word	0x000000ff
        /*024c*/ 	.word	0x00000098
        /*0250*/ 	.short	0x0100
        /*0252*/ 	.byte	0x06
	.zero		1


	//   ....[20]....
        /*0254*/ 	.word	0x00000ba0
        /*0258*/ 	.word	0x000000ff
        /*025c*/ 	.word	0x000000a0
        /*0260*/ 	.short	0x0100
        /*0262*/ 	.byte	0x04
	.zero		1


	//   ....[21]....
        /*0264*/ 	.word	0x00000bb0
        /*0268*/ 	.word	0x000000ff
        /*026c*/ 	.word	0x000000b0
        /*0270*/ 	.short	0x0100
        /*0272*/ 	.byte	0x04
	.zero		1


	//   ....[22]....
        /*0274*/ 	.word	0x00000bc0
        /*0278*/ 	.word	0x000000ff
        /*027c*/ 	.word	0x000000a8
        /*0280*/ 	.short	0x0100
        /*0282*/ 	.byte	0x04
	.zero		1


	//   ....[23]....
        /*0284*/ 	.word	0x00000bd0
        /*0288*/ 	.word	0x000000ff
        /*028c*/ 	.word	0x000000b8
        /*0290*/ 	.short	0x0100
        /*0292*/ 	.byte	0x04
	.zero		1


	//   ....[24]....
        /*0294*/ 	.word	0x00000cc0
        /*0298*/ 	.word	0x000000ff
        /*029c*/ 	.word	0x000000c0
        /*02a0*/ 	.short	0x0100
        /*02a2*/ 	.byte	0x04
	.zero		1


	//   ....[25]....
        /*02a4*/ 	.word	0x00000cd0
        /*02a8*/ 	.word	0x000000ff
        /*02ac*/ 	.word	0x000000d0
        /*02b0*/ 	.short	0x0100
        /*02b2*/ 	.byte	0x04
	.zero		1


	//   ....[26]....
        /*02b4*/ 	.word	0x00000ce0
        /*02b8*/ 	.word	0x000000ff
        /*02bc*/ 	.word	0x000000c8
        /*02c0*/ 	.short	0x0100
        /*02c2*/ 	.byte	0x04
	.zero		1


	//   ....[27]....
        /*02c4*/ 	.word	0x00000cf0
        /*02c8*/ 	.word	0x000000ff
        /*02cc*/ 	.word	0x000000d8
        /*02d0*/ 	.short	0x0100
        /*02d2*/ 	.byte	0x04
	.zero		1


	//   ....[28]....
        /*02d4*/ 	.word	0x00000df0
        /*02d8*/ 	.word	0x000000ff
        /*02dc*/ 	.word	0x000000e0
        /*02e0*/ 	.short	0x0100
        /*02e2*/ 	.byte	0x06
	.zero		1


	//   ....[29]....
        /*02e4*/ 	.word	0x000019c0
        /*02e8*/ 	.word	0x00000003
        /*02ec*/ 	.word	0x000000d0
        /*02f0*/ 	.short	0x010a
        /*02f2*/ 	.byte	0xff
	.zero		1


	//   ....[30]....
        /*02f4*/ 	.word	0x000019f0
        /*02f8*/ 	.word	0x00000003
        /*02fc*/ 	.word	0x000000c0
        /*0300*/ 	.short	0x0101
        /*0302*/ 	.byte	0xff
	.zero		1


	//   ....[31]....
        /*0304*/ 	.word	0x00001ab0
        /*0308*/ 	.word	0x000000ff
        /*030c*/ 	.word	0x00000018
        /*0310*/ 	.short	0x010a
        /*0312*/ 	.byte	0x04
	.zero		1


	//   ....[32]....
        /*0314*/ 	.word	0x00001b80
        /*0318*/ 	.word	0x000000ff
        /*031c*/ 	.word	0x00000018
        /*0320*/ 	.short	0x010a
        /*0322*/ 	.byte	0x21
	.zero		1


	//   ....[33]....
        /*0324*/ 	.word	0x00001d30
        /*0328*/ 	.word	0x000000ff
        /*032c*/ 	.word	0x00000018
        /*0330*/ 	.short	0x010a
        /*0332*/ 	.byte	0x05
	.zero		1


	//   ....[34]....
        /*0334*/ 	.word	0x00001e40
        /*0338*/ 	.word	0x000000ff
        /*033c*/ 	.word	0x00000078
        /*0340*/ 	.short	0x0101
        /*0342*/ 	.byte	0x06
	.zero		1


	//   ....[35]....
        /*0344*/ 	.word	0x00001e60
        /*0348*/ 	.word	0x000000ff
        /*034c*/ 	.word	0x00000018
        /*0350*/ 	.short	0x010a
        /*0352*/ 	.byte	0x04
	.zero		1


	//   ....[36]....
        /*0354*/ 	.word	0x00001ee0
        /*0358*/ 	.word	0x000000ff
        /*035c*/ 	.word	0x00000018
        /*0360*/ 	.short	0x010a
        /*0362*/ 	.byte	0x11
	.zero		1


	//   ....[37]....
        /*0364*/ 	.word	0x00002070
        /*0368*/ 	.word	0x000000ff
        /*036c*/ 	.word	0x00000018
        /*0370*/ 	.short	0x010a
        /*0372*/ 	.byte	0x05
	.zero		1


	//   ....[38]....
        /*0374*/ 	.word	0x000021d0
        /*0378*/ 	.word	0x00000003
        /*037c*/ 	.word	0x00000080
        /*0380*/ 	.short	0x010a
        /*0382*/ 	.byte	0xff
	.zero		1


	//   ....[39]....
        /*0384*/ 	.word	0x00002320
        /*0388*/ 	.word	0x00000000
        /*038c*/ 	.word	0x00000000
        /*0390*/ 	.short	0x0101
        /*0392*/ 	.byte	0xff
	.zero		1


	//   ....[40]....
        /*0394*/ 	.word	0x000028e0
        /*0398*/ 	.word	0x000000ff
        /*039c*/ 	.word	0x00000000
        /*03a0*/ 	.short	0x010a
        /*03a2*/ 	.byte	0x04
	.zero		1


	//   ....[41]....
        /*03a4*/ 	.word	0x00002970
        /*03a8*/ 	.word	0x000000ff
        /*03ac*/ 	.word	0x00000000
        /*03b0*/ 	.short	0x010a
        /*03b2*/ 	.byte	0x05
	.zero		1


	//   ....[42]....
        /*03b4*/ 	.word	0x00002a10
        /*03b8*/ 	.word	0x00000000
        /*03bc*/ 	.word	0x00000000
        /*03c0*/ 	.short	0x010a
        /*03c2*/ 	.byte	0xff
	.zero		1


	//   ....[43]....
        /*03c4*/ 	.word	0x00002b30
        /*03c8*/ 	.word	0x00000000
        /*03cc*/ 	.word	0x000000c0
        /*03d0*/ 	.short	0x010a
        /*03d2*/ 	.byte	0xff
	.zero		1


	//   ....[44]....
        /*03d4*/ 	.word	0x00002ba0
        /*03d8*/ 	.word	0x00000004
        /*03dc*/ 	.word	0x00000000
        /*03e0*/ 	.short	0x0101
        /*03e2*/ 	.byte	0xff
	.zero		1


	//   ....[45]....
        /*03e4*/ 	.word	0x00002bc0
        /*03e8*/ 	.word	0x000000ff
        /*03ec*/ 	.word	0x00000090
        /*03f0*/ 	.short	0x010a
        /*03f2*/ 	.byte	0x04
	.zero		1


	//   ....[46]....
        /*03f4*/ 	.word	0x00002ce0
        /*03f8*/ 	.word	0x00000000
        /*03fc*/ 	.word	0x00000080
        /*0400*/ 	.short	0x010a
        /*0402*/ 	.byte	0xff
	.zero		1


	//   ....[47]....
        /*0404*/ 	.word	0x00002de0
        /*0408*/ 	.word	0x00000000
        /*040c*/ 	.word	0x00000000
        /*0410*/ 	.short	0x0101
        /*0412*/ 	.byte	0xff
	.zero		1


	//   ....[48]....
        /*0414*/ 	.word	0x00002e70
        /*0418*/ 	.word	0x000000ff
        /*041c*/ 	.word	0x00000090
        /*0420*/ 	.short	0x0106
        /*0422*/ 	.byte	0x04
	.zero		1


	//   ....[49]....
        /*0424*/ 	.word	0x00002e90
        /*0428*/ 	.word	0x000000ff
        /*042c*/ 	.word	0x00000090
        /*0430*/ 	.short	0x010a
        /*0432*/ 	.byte	0x04
	.zero		1


	//   ....[50]....
        /*0434*/ 	.word	0x00002f20
        /*0438*/ 	.word	0x000000ff
        /*043c*/ 	.word	0x00000090
        /*0440*/ 	.short	0x0106
        /*0442*/ 	.byte	0x07
	.zero		1


	//   ....[51]....
        /*0444*/ 	.word	0x00002f60
        /*0448*/ 	.word	0x00000000
        /*044c*/ 	.word	0x00000090
        /*0450*/ 	.short	0x010a
        /*0452*/ 	.byte	0xff
	.zero		1


	//   ....[52]....
        /*0454*/ 	.word	0x000031a0
        /*0458*/ 	.word	0x000000ff
        /*045c*/ 	.word	0x00000008
        /*0460*/ 	.short	0x010a
        /*0462*/ 	.byte	0x05
	.zero		1


	//   ....[53]....
        /*0464*/ 	.word	0x000031c0
        /*0468*/ 	.word	0x000000ff
        /*046c*/ 	.word	0x00000008
        /*0470*/ 	.short	0x010a
        /*0472*/ 	.byte	0x05
	.zero		1


	//   ....[54]....
        /*0474*/ 	.word	0x00003350
        /*0478*/ 	.word	0x000000ff
        /*047c*/ 	.word	0x00000008
        /*0480*/ 	.short	0x010a
        /*0482*/ 	.byte	0x05
	.zero		1


	//   ....[55]....
        /*0484*/ 	.word	0x00003370
        /*0488*/ 	.word	0x000000ff
        /*048c*/ 	.word	0x00000008
        /*0490*/ 	.short	0x010a
        /*0492*/ 	.byte	0x05
	.zero		1


	//   ....[56]....
        /*0494*/ 	.word	0x00003430
        /*0498*/ 	.word	0x000000ff
        /*049c*/ 	.word	0x00000000
        /*04a0*/ 	.short	0x0101
        /*04a2*/ 	.byte	0x04
	.zero		1


	//   ....[57]....
        /*04a4*/ 	.word	0x00003770
        /*04a8*/ 	.word	0x00000000
        /*04ac*/ 	.word	0x00000080
        /*04b0*/ 	.short	0x010a
        /*04b2*/ 	.byte	0xff
	.zero		1


	//   ....[58]....
        /*04b4*/ 	.word	0x00003830
        /*04b8*/ 	.word	0x00000000
        /*04bc*/ 	.word	0x00000000
        /*04c0*/ 	.short	0x0101
        /*04c2*/ 	.byte	0xff
	.zero		1


	//   ....[59]....
        /*04c4*/ 	.word	0x000038f0
        /*04c8*/ 	.word	0x000000ff
        /*04cc*/ 	.word	0x00000000
        /*04d0*/ 	.short	0x010a
        /*04d2*/ 	.byte	0x04
	.zero		1


	//   ....[60]....
        /*04d4*/ 	.word	0x00003900
        /*04d8*/ 	.word	0x000000ff
        /*04dc*/ 	.word	0x000000b0
        /*04e0*/ 	.short	0x010a
        /*04e2*/ 	.byte	0x1f
	.zero		1


	//   ....[61]....
        /*04e4*/ 	.word	0x000039b0
        /*04e8*/ 	.word	0x000000ff
        /*04ec*/ 	.word	0x00000000
        /*04f0*/ 	.short	0x010a
        /*04f2*/ 	.byte	0x05
	.zero		1


	//   ....[62]....
        /*04f4*/ 	.word	0x00003ae0
        /*04f8*/ 	.word	0x000000ff
        /*04fc*/ 	.word	0x00000000
        /*0500*/ 	.short	0x010a
        /*0502*/ 	.byte	0x04
	.zero		1


	//   ....[63]....
        /*0504*/ 	.word	0x00003de0
        /*0508*/ 	.word	0x000000ff
        /*050c*/ 	.word	0x00000000
        /*0510*/ 	.short	0x010a
        /*0512*/ 	.byte	0x04
	.zero		1


	//   ....[64]....
        /*0514*/ 	.word	0x00003e80
        /*0518*/ 	.word	0x00000000
        /*051c*/ 	.word	0x00000000
        /*0520*/ 	.short	0x010a
        /*0522*/ 	.byte	0xff
	.zero		1


	//   ....[65]....
        /*0524*/ 	.word	0x00003ec0
        /*0528*/ 	.word	0x00000000
        /*052c*/ 	.word	0x00000000
        /*0530*/ 	.short	0x010a
        /*0532*/ 	.byte	0xff
	.zero		1


	//   ....[66]....
        /*0534*/ 	.word	0x00003f30
        /*0538*/ 	.word	0x000000ff
        /*053c*/ 	.word	0x00000000
        /*0540*/ 	.short	0x0101
        /*0542*/ 	.byte	0x04
	.zero		1


	//   ....[67]....
        /*0544*/ 	.word	0x00003f70
        /*0548*/ 	.word	0x000000ff
        /*054c*/ 	.word	0x000000e0
        /*0550*/ 	.short	0x010a
        /*0552*/ 	.byte	0x1a
	.zero		1


	//   ....[68]....
        /*0554*/ 	.word	0x00003fc0
        /*0558*/ 	.word	0x000000ff
        /*055c*/ 	.word	0x00000000
        /*0560*/ 	.short	0x0101
        /*0562*/ 	.byte	0x04
	.zero		1


	//   ....[69]....
        /*0564*/ 	.word	0x00004460
        /*0568*/ 	.word	0x0000000c
        /*056c*/ 	.word	0x00000080
        /*0570*/ 	.short	0x010a
        /*0572*/ 	.byte	0xff
	.zero		1


	//   ....[70]....
        /*0574*/ 	.word	0x000045d0
        /*0578*/ 	.word	0x00000000
        /*057c*/ 	.word	0x00000000
        /*0580*/ 	.short	0x0101
        /*0582*/ 	.byte	0xff
	.zero		1


	//   ....[71]....
        /*0584*/ 	.word	0x00004a60
        /*0588*/ 	.word	0x000000ff
        /*058c*/ 	.word	0x00000078
        /*0590*/ 	.short	0x010a
        /*0592*/ 	.byte	0x15
	.zero		1


	//   ....[72]....
        /*0594*/ 	.word	0x00004be0
        /*0598*/ 	.word	0x000000ff
        /*059c*/ 	.word	0x00000050
        /*05a0*/ 	.short	0x010a
        /*05a2*/ 	.byte	0x15
	.zero		1


	//   ....[73]....
        /*05a4*/ 	.word	0x00004d60
        /*05a8*/ 	.word	0x000000ff
        /*05ac*/ 	.word	0x00000030
        /*05b0*/ 	.short	0x010b
        /*05b2*/ 	.byte	0x15
	.zero		1


	//   ....[74]....
        /*05b4*/ 	.word	0x00004d70
        /*05b8*/ 	.word	0x000000ff
        /*05bc*/ 	.word	0x00000000
        /*05c0*/ 	.short	0x0101
        /*05c2*/ 	.byte	0x06
	.zero		1


	//   ....[75]....
        /*05c4*/ 	.word	0x00004d80
        /*05c8*/ 	.word	0x000000ff
        /*05cc*/ 	.word	0x00000058
        /*05d0*/ 	.short	0x010a
        /*05d2*/ 	.byte	0x15
	.zero		1


	//   ....[76]....
        /*05d4*/ 	.word	0x00004ee0
        /*05d8*/ 	.word	0x000000ff
        /*05dc*/ 	.word	0x00000038
        /*05e0*/ 	.short	0x010b
        /*05e2*/ 	.byte	0x15
	.zero		1


	//   ....[77]....
        /*05e4*/ 	.word	0x00004ef0
        /*05e8*/ 	.word	0x000000ff
        /*05ec*/ 	.word	0x00000000
        /*05f0*/ 	.short	0x0101
        /*05f2*/ 	.byte	0x06
	.zero		1


	//   ....[78]....
        /*05f4*/ 	.word	0x00004f00
        /*05f8*/ 	.word	0x000000ff
        /*05fc*/ 	.word	0x00000060
        /*0600*/ 	.short	0x010a
        /*0602*/ 	.byte	0x15
	.zero		1


	//   ....[79]....
        /*0604*/ 	.word	0x00005050
        /*0608*/ 	.word	0x000000ff
        /*060c*/ 	.word	0x00000040
        /*0610*/ 	.short	0x010b
        /*0612*/ 	.byte	0x15
	.zero		1


	//   ....[80]....
        /*0614*/ 	.word	0x00005060
        /*0618*/ 	.word	0x000000ff
        /*061c*/ 	.word	0x00000000
        /*0620*/ 	.short	0x0101
        /*0622*/ 	.byte	0x06
	.zero		1


	//   ....[81]....
        /*0624*/ 	.word	0x00005070
        /*0628*/ 	.word	0x000000ff
        /*062c*/ 	.word	0x00000068
        /*0630*/ 	.short	0x010a
        /*0632*/ 	.byte	0x15
	.zero		1


	//   ....[82]....
        /*0634*/ 	.word	0x00005270
        /*0638*/ 	.word	0x000000ff
        /*063c*/ 	.word	0x00000048
        /*0640*/ 	.short	0x010b
        /*0642*/ 	.byte	0x15
	.zero		1


	//   ....[83]....
        /*0644*/ 	.word	0x00005280
        /*0648*/ 	.word	0x000000ff
        /*064c*/ 	.word	0x00000000
        /*0650*/ 	.short	0x0101
        /*0652*/ 	.byte	0x25
	.zero		1


	//   ....[84]....
        /*0654*/ 	.word	0x000052b0
        /*0658*/ 	.word	0x000000ff
        /*065c*/ 	.word	0x00000050
        /*0660*/ 	.short	0x010a
        /*0662*/ 	.byte	0x15
	.zero		1


	//   ....[85]....
        /*0664*/ 	.word	0x000052d0
        /*0668*/ 	.word	0x000000ff
        /*066c*/ 	.word	0x00000058
        /*0670*/ 	.short	0x010a
        /*0672*/ 	.byte	0x15
	.zero		1


	//   ....[86]....
        /*0674*/ 	.word	0x000052f0
        /*0678*/ 	.word	0x000000ff
        /*067c*/ 	.word	0x00000060
        /*0680*/ 	.short	0x010a
        /*0682*/ 	.byte	0x15
	.zero		1


	//   ....[87]....
        /*0684*/ 	.word	0x00005330
        /*0688*/ 	.word	0x00000000
        /*068c*/ 	.word	0x00000068
        /*0690*/ 	.short	0x010a
        /*0692*/ 	.byte	0xff
	.zero		1


	//   ....[88]....
        /*0694*/ 	.word	0x00005660
        /*0698*/ 	.word	0x00000003
        /*069c*/ 	.word	0x00000080
        /*06a0*/ 	.short	0x010a
        /*06a2*/ 	.byte	0xff
	.zero		1


	//   ....[89]....
        /*06a4*/ 	.word	0x000057e0
        /*06a8*/ 	.word	0x00000000
        /*06ac*/ 	.word	0x00000000
        /*06b0*/ 	.short	0x0101
        /*06b2*/ 	.byte	0xff
	.zero		1


	//   ....[90]....
        /*06b4*/ 	.word	0x00006340
        /*06b8*/ 	.word	0x00000003
        /*06bc*/ 	.word	0x00000030
        /*06c0*/ 	.short	0x010a
        /*06c2*/ 	.byte	0xff
	.zero		1


	//   ....[91]....
        /*06c4*/ 	.word	0x00006380
        /*06c8*/ 	.word	0x000000a3
        /*06cc*/ 	.word	0x000000a0
        /*06d0*/ 	.short	0x010a
        /*06d2*/ 	.byte	0xff
	.zero		1


	//   ....[92]....
        /*06d4*/ 	.word	0x000064b0
        /*06d8*/ 	.word	0x00000003
        /*06dc*/ 	.word	0x00000030
        /*06e0*/ 	.short	0x010a
        /*06e2*/ 	.byte	0xff
	.zero		1


	//   ....[93]....
        /*06e4*/ 	.word	0x000065f0
        /*06e8*/ 	.word	0x00000000
        /*06ec*/ 	.word	0x00000000
        /*06f0*/ 	.short	0x0101
        /*06f2*/ 	.byte	0xff
	.zero		1


	//   ....[94]....
        /*06f4*/ 	.word	0x00006670
        /*06f8*/ 	.word	0x000000a3
        /*06fc*/ 	.word	0x000000a0
        /*0700*/ 	.short	0x010a
        /*0702*/ 	.byte	0xff
	.zero		1


	//   ....[95]....
        /*0704*/ 	.word	0x00007a20
        /*0708*/ 	.word	0x000000bf
        /*070c*/ 	.word	0x00000030
        /*0710*/ 	.short	0x010a
        /*0712*/ 	.byte	0xff
	.zero		1


	//   ....[96]....
        /*0714*/ 	.word	0x00007af0
        /*0718*/ 	.word	0x000000bf
        /*071c*/ 	.word	0x00000030
        /*0720*/ 	.short	0x010a
        /*0722*/ 	.byte	0xff
	.zero		1


	//   ....[97]....
        /*0724*/ 	.word	0x00007c30
        /*0728*/ 	.word	0x00000000
        /*072c*/ 	.word	0x00000000
        /*0730*/ 	.short	0x0101
        /*0732*/ 	.byte	0xff
	.zero		1


	//   ....[98]....
        /*0734*/ 	.word	0x00008fd0
        /*0738*/ 	.word	0x00000000
        /*073c*/ 	.word	0x00000030
        /*0740*/ 	.short	0x010a
        /*0742*/ 	.byte	0xff
	.zero		1


	//   ....[99]....
        /*0744*/ 	.word	0x000090a0
        /*0748*/ 	.word	0x00000000
        /*074c*/ 	.word	0x00000030
        /*0750*/ 	.short	0x010a
        /*0752*/ 	.byte	0xff
	.zero		1


	//   ....[100]....
        /*0754*/ 	.word	0x000091e0
        /*0758*/ 	.word	0x00000000
        /*075c*/ 	.word	0x00000000
        /*0760*/ 	.short	0x0101
        /*0762*/ 	.byte	0xff
	.zero		1


	//   ....[101]....
        /*0764*/ 	.word	0x0000a5b0
        /*0768*/ 	.word	0x00000000
        /*076c*/ 	.word	0x00000030
        /*0770*/ 	.short	0x010a
        /*0772*/ 	.byte	0xff
	.zero		1


	//   ....[102]....
        /*0774*/ 	.word	0x0000a680
        /*0778*/ 	.word	0x00000000
        /*077c*/ 	.word	0x00000030
        /*0780*/ 	.short	0x010a
        /*0782*/ 	.byte	0xff
	.zero		1


	//   ....[103]....
        /*0784*/ 	.word	0x0000a7c0
        /*0788*/ 	.word	0x00000000
        /*078c*/ 	.word	0x00000000
        /*0790*/ 	.short	0x0101
        /*0792*/ 	.byte	0xff
	.zero		1


	//   ....[104]....
        /*0794*/ 	.word	0x0000abf0
        /*0798*/ 	.word	0x000000a3
        /*079c*/ 	.word	0x00000000
        /*07a0*/ 	.short	0x0101
        /*07a2*/ 	.byte	0xff
	.zero		1


	//   ....[105]....
        /*07a4*/ 	.word	0x0000bc60
        /*07a8*/ 	.word	0x00000003
        /*07ac*/ 	.word	0x000000d0
        /*07b0*/ 	.short	0x010a
        /*07b2*/ 	.byte	0xff
	.zero		1


	//   ....[106]....
        /*07b4*/ 	.word	0x0000bcc0
        /*07b8*/ 	.word	0x00000000
        /*07bc*/ 	.word	0x00000018
        /*07c0*/ 	.short	0x010a
        /*07c2*/ 	.byte	0xff
	.zero		1


	//   ....[107]....
        /*07c4*/ 	.word	0x0000bd20
        /*07c8*/ 	.word	0x00000000
        /*07cc*/ 	.word	0x00000018
        /*07d0*/ 	.short	0x010a
        /*07d2*/ 	.byte	0xff
	.zero		1


	//   ....[108]....
        /*07d4*/ 	.word	0x0000bd70
        /*07d8*/ 	.word	0x00000003
        /*07dc*/ 	.word	0x00000080
        /*07e0*/ 	.short	0x010a
        /*07e2*/ 	.byte	0xff
	.zero		1


	//   ....[109]....
        /*07e4*/ 	.word	0x0000bdd0
        /*07e8*/ 	.word	0x00000000
        /*07ec*/ 	.word	0x00000000
        /*07f0*/ 	.short	0x010a
        /*07f2*/ 	.byte	0xff
	.zero		1


	//   ....[110]....
        /*07f4*/ 	.word	0x0000be30
        /*07f8*/ 	.word	0x00000000
        /*07fc*/ 	.word	0x00000000
        /*0800*/ 	.short	0x010a
        /*0802*/ 	.byte	0xff
	.zero		1


	//   ....[111]....
        /*0804*/ 	.word	0x0000be80
        /*0808*/ 	.word	0x00000000
        /*080c*/ 	.word	0x000000c0
        /*0810*/ 	.short	0x010a
        /*0812*/ 	.byte	0xff
	.zero		1


	//   ....[112]....
        /*0814*/ 	.word	0x0000bee0
        /*0818*/ 	.word	0x00000000
        /*081c*/ 	.word	0x00000090
        /*0820*/ 	.short	0x010a
        /*0822*/ 	.byte	0xff
	.zero		1


	//   ....[113]....
        /*0824*/ 	.word	0x0000bf30
        /*0828*/ 	.word	0x00000000
        /*082c*/ 	.word	0x00000080
        /*0830*/ 	.short	0x010a
        /*0832*/ 	.byte	0xff
	.zero		1


	//   ....[114]....
        /*0834*/ 	.word	0x0000bf90
        /*0838*/ 	.word	0x00000000
        /*083c*/ 	.word	0x00000090
        /*0840*/ 	.short	0x010a
        /*0842*/ 	.byte	0xff
	.zero		1


	//   ....[115]....
        /*0844*/ 	.word	0x0000bff0
        /*0848*/ 	.word	0x00000005
        /*084c*/ 	.word	0x00000008
        /*0850*/ 	.short	0x010a
        /*0852*/ 	.byte	0xff
	.zero		1


	//   ....[116]....
        /*0854*/ 	.word	0x0000c0e0
        /*0858*/ 	.word	0x00000003
        /*085c*/ 	.word	0x00000008
        /*0860*/ 	.short	0x010a
        /*0862*/ 	.byte	0xff
	.zero		1


	//   ....[117]....
        /*0864*/ 	.word	0x0000c130
        /*0868*/ 	.word	0x00000000
        /*086c*/ 	.word	0x00000080
        /*0870*/ 	.short	0x010a
        /*0872*/ 	.byte	0xff
	.zero		1


	//   ....[118]....
        /*0874*/ 	.word	0x0000c190
        /*0878*/ 	.word	0x00000000
        /*087c*/ 	.word	0x000000b0
        /*0880*/ 	.short	0x010a
        /*0882*/ 	.byte	0xff
	.zero		1


	//   ....[119]....
        /*0884*/ 	.word	0x0000c1f0
        /*0888*/ 	.word	0x00000000
        /*088c*/ 	.word	0x00000000
        /*0890*/ 	.short	0x010a
        /*0892*/ 	.byte	0xff
	.zero		1


	//   ....[120]....
        /*0894*/ 	.word	0x0000c250
        /*0898*/ 	.word	0x00000000
        /*089c*/ 	.word	0x00000000
        /*08a0*/ 	.short	0x010a
        /*08a2*/ 	.byte	0xff
	.zero		1


	//   ....[121]....
        /*08a4*/ 	.word	0x0000c2b0
        /*08a8*/ 	.word	0x00000000
        /*08ac*/ 	.word	0x000000e0
        /*08b0*/ 	.short	0x010a
        /*08b2*/ 	.byte	0xff
	.zero		1


	//   ....[122]....
        /*08b4*/ 	.word	0x0000c300
        /*08b8*/ 	.word	0x0000000c
        /*08bc*/ 	.word	0x00000080
        /*08c0*/ 	.short	0x010a
        /*08c2*/ 	.byte	0xff
	.zero		1


	//   ....[123]....
        /*08c4*/ 	.word	0x0000c360
        /*08c8*/ 	.word	0x00000000
        /*08cc*/ 	.word	0x00000078
        /*08d0*/ 	.short	0x010a
        /*08d2*/ 	.byte	0xff
	.zero		1


	//   ....[124]....
        /*08d4*/ 	.word	0x0000c3c0
        /*08d8*/ 	.word	0x00000000
        /*08dc*/ 	.word	0x00000050
        /*08e0*/ 	.short	0x010a
        /*08e2*/ 	.byte	0xff
	.zero		1


	//   ....[125]....
        /*08e4*/ 	.word	0x0000c420
        /*08e8*/ 	.word	0x00000000
        /*08ec*/ 	.word	0x00000058
        /*08f0*/ 	.short	0x010a
        /*08f2*/ 	.byte	0xff
	.zero		1


	//   ....[126]....
        /*08f4*/ 	.word	0x0000c480
        /*08f8*/ 	.word	0x00000000
        /*08fc*/ 	.word	0x00000060
        /*0900*/ 	.short	0x010a
        /*0902*/ 	.byte	0xff
	.zero		1


	//   ....[127]....
        /*0904*/ 	.word	0x0000c4e0
        /*0908*/ 	.word	0x00000000
        /*090c*/ 	.word	0x00000068
        /*0910*/ 	.short	0x010a
        /*0912*/ 	.byte	0xff
	.zero		1


	//   ....[128]....
        /*0914*/ 	.word	0x0000c540
        /*0918*/ 	.word	0x00000000
        /*091c*/ 	.word	0x00000050
        /*0920*/ 	.short	0x010a
        /*0922*/ 	.byte	0xff
	.zero		1


	//   ....[129]....
        /*0924*/ 	.word	0x0000c5a0
        /*0928*/ 	.word	0x00000000
        /*092c*/ 	.word	0x00000058
        /*0930*/ 	.short	0x010a
        /*0932*/ 	.byte	0xff
	.zero		1


	//   ....[130]....
        /*0934*/ 	.word	0x0000c600
        /*0938*/ 	.word	0x00000000
        /*093c*/ 	.word	0x00000060
        /*0940*/ 	.short	0x010a
        /*0942*/ 	.byte	0xff
	.zero		1


	//   ....[131]....
        /*0944*/ 	.word	0x0000c650
        /*0948*/ 	.word	0x00000003
        /*094c*/ 	.word	0x00000080
        /*0950*/ 	.short	0x010a
        /*0952*/ 	.byte	0xff
	.zero		1


	//   ....[132]....
        /*0954*/ 	.word	0x0000c6a0
        /*0958*/ 	.word	0x00000003
        /*095c*/ 	.word	0x00000030
        /*0960*/ 	.short	0x010a
        /*0962*/ 	.byte	0xff
	.zero		1


	//   ....[133]....
        /*0964*/ 	.word	0x0000c6f0
        /*0968*/ 	.word	0x000000a3
        /*096c*/ 	.word	0x000000a0
        /*0970*/ 	.short	0x010a
        /*0972*/ 	.byte	0xff
	.zero		1


	//   ....[134]....
        /*0974*/ 	.word	0x0000c740
        /*0978*/ 	.word	0x000000bf
        /*097c*/ 	.word	0x00000030
        /*0980*/ 	.short	0x010a
        /*0982*/ 	.byte	0xff
	.zero		1


	//   ....[135]....
        /*0984*/ 	.word	0x0000c790
        /*0988*/ 	.word	0x00000000
        /*098c*/ 	.word	0x00000030
        /*0990*/ 	.short	0x010a
        /*0992*/ 	.byte	0xff
	.zero		1


	//   ....[136]....
        /*0994*/ 	.word	0x0000c7e0
        /*0998*/ 	.word	0x00000000
        /*099c*/ 	.word	0x00000030
        /*09a0*/ 	.short	0x010a
        /*09a2*/ 	.byte	0xff
	.zero		1


	//----- nvinfo : EIATTR_NUM_MBARRIERS
	.align		4
.L_48:
        /*09a4*/ 	.byte	0x03, 0x38
        /*09a6*/ 	.short	0x001d


	//----- nvinfo : EIATTR_EXIT_INSTR_OFFSETS
	.align		4
        /*09a8*/ 	.byte	0x04, 0x1c
        /*09aa*/ 	.short	(.L_50 - .L_49)


	//   ....[0]....
.L_49:
        /*09ac*/ 	.word	0x00002a40


	//   ....[1]....
        /*09b0*/ 	.word	0x00002f30


	//   ....[2]....
        /*09b4*/ 	.word	0x00002f90


	//   ....[3]....
        /*09b8*/ 	.word	0x000041f0


	//   ....[4]....
        /*09bc*/ 	.word	0x00005360


	//   ....[5]....
        /*09c0*/ 	.word	0x000053a0


	//   ....[6]....
        /*09c4*/ 	.word	0x0000bc50


	//----- nvinfo : EIATTR_MAX_THREADS
	.align		4
.L_50:
        /*09c8*/ 	.byte	0x04, 0x05
        /*09ca*/ 	.short	(.L_52 - .L_51)
.L_51:
        /*09cc*/ 	.word	0x00000100
        /*09d0*/ 	.word	0x00000001
        /*09d4*/ 	.word	0x00000001


	//----- nvinfo : EIATTR_CRS_STACK_SIZE
	.align		4
.L_52:
        /*09d8*/ 	.byte	0x04, 0x1e
        /*09da*/ 	.short	(.L_54 - .L_53)
.L_53:
        /*09dc*/ 	.word	0x00000000


	//----- nvinfo : EIATTR_CBANK_PARAM_SIZE
	.align		4
.L_54:
        /*09e0*/ 	.byte	0x03, 0x19
        /*09e2*/ 	.short	0x0800


	//----- nvinfo : EIATTR_PARAM_CBANK
	.align		4
        /*09e4*/ 	.byte	0x04, 0x0a
        /*09e6*/ 	.short	(.L_56 - .L_55)
	.align		4
.L_55:
        /*09e8*/ 	.word	index@(.nv.constant0._ZN7cutlass13device_kernelINS_4gemm6kernel13GemmUniversalIN4cute5tupleIJiiiiEEENS1_10collective13CollectiveMmaINS1_35MainloopSm100TmaUmmaWarpSpecializedILi3ELi2ELi2ENS5_IJNS4_1CILi2EEESB_NSA_ILi1EEEEEEEENS5_IJNSA_ILi256EEESF_NSA_ILi128EEEEEENS_12float_e5m2_tENS5_IJlSC_lEEESI_SJ_NS4_8TiledMMAINS4_8MMA_AtomIJNS4_10MMA_TraitsINS4_25SM100_MMA_F8F6F4_2x1SM_SSEJSI_SI_fSF_SF_NS4_17integral_constantINS4_4UMMA5MajorELSQ_0EEESR_NSO_INSP_7ScaleInELSS_0EEEST_EEEEEENS4_6LayoutINS5_IJSC_SC_SC_EEENS5_IJNSA_ILi0EEESY_SY_EEEEENS5_IJNS4_10UnderscoreES11_S11_EEEEENS4_28SM100_TMA_2SM_LOAD_MULTICASTENS4_14ComposedLayoutINS4_7SwizzleILi3ELi4ELi3EEENS4_18smem_ptr_flag_bitsILi8EEENSW_INS5_IJNSA_ILi8EEESG_EEENS5_IJSG_SC_EEEEEEEvNS4_8identityENS4_18SM100_TMA_2SM_LOADES1E_vS1F_EENS_8epilogue10collective18CollectiveEpilogueINS1I_23Sm100TmaWarpSpecializedILi4ELi2ELi64ELb0ELb0EEEJNS5_IJSG_SF_SG_EEENS5_IJNSW_ISG_SC_EENSW_INSA_ILi64EEESC_EEEEESI_SJ_SI_SJ_NS1I_6fusion15FusionCallbacksIS1M_NS1S_17LinearCombinationISI_fSI_fLNS_15FloatRoundStyleE2EEES1N_S1R_JEEENS4_5SM1004TMEM4LOAD26SM100_TMEM_LOAD_32dp32b64xENS4_13SM90_TMA_LOADENS15_INS16_ILi2ELi4ELi3EEES19_NSW_INS5_IJS1A_S1P_EEENS5_IJS1P_SC_EEEEEEENS4_39AutoVectorizingCopyWithAssumedAlignmentILi128EEENS4_14SM90_TMA_STOREES27_S29_S29_EEEvvEEEEvNT_6ParamsE)
        /*09ec*/ 	.short	0x0380
        /*09ee*/ 	.short	0x0800


	//----- nvinfo : EIATTR_SW_WAR
	.align		4
.L_56:
        /*09f0*/ 	.byte	0x04, 0x36
        /*09f2*/ 	.short	(.L_58 - .L_57)
.L_57:
        /*09f4*/ 	.word	0x00000008
.L_58:


//--------------------- .nv.callgraph             --------------------------
	.section	.nv.callgraph,"",@"SHT_CUDA_CALLGRAPH"
	.align	4
	.sectionentsize	8
	.align		4
        /*0000*/ 	.word	0x00000000
	.align		4
        /*0004*/ 	.word	0xffffffff
	.align		4
        /*0008*/ 	.word	index@(_ZN7cutlass13device_kernelINS_4gemm6kernel13GemmUniversalIN4cute5tupleIJiiiiEEENS1_10collective13CollectiveMmaINS1_35MainloopSm100TmaUmmaWarpSpecializedILi3ELi2ELi2ENS5_IJNS4_1CILi2EEESB_NSA_ILi1EEEEEEEENS5_IJNSA_ILi256EEESF_NSA_ILi128EEEEEENS_12float_e5m2_tENS5_IJlSC_lEEESI_SJ_NS4_8TiledMMAINS4_8MMA_AtomIJNS4_10MMA_TraitsINS4_25SM100_MMA_F8F6F4_2x1SM_SSEJSI_SI_fSF_SF_NS4_17integral_constantINS4_4UMMA5MajorELSQ_0EEESR_NSO_INSP_7ScaleInELSS_0EEEST_EEEEEENS4_6LayoutINS5_IJSC_SC_SC_EEENS5_IJNSA_ILi0EEESY_SY_EEEEENS5_IJNS4_10UnderscoreES11_S11_EEEEENS4_28SM100_TMA_2SM_LOAD_MULTICASTENS4_14ComposedLayoutINS4_7SwizzleILi3ELi4ELi3EEENS4_18smem_ptr_flag_bitsILi8EEENSW_INS5_IJNSA_ILi8EEESG_EEENS5_IJSG_SC_EEEEEEEvNS4_8identityENS4_18SM100_TMA_2SM_LOADES1E_vS1F_EENS_8epilogue10collective18CollectiveEpilogueINS1I_23Sm100TmaWarpSpecializedILi4ELi2ELi64ELb0ELb0EEEJNS5_IJSG_SF_SG_EEENS5_IJNSW_ISG_SC_EENSW_INSA_ILi64EEESC_EEEEESI_SJ_SI_SJ_NS1I_6fusion15FusionCallbacksIS1M_NS1S_17LinearCombinationISI_fSI_fLNS_15FloatRoundStyleE2EEES1N_S1R_JEEENS4_5SM1004TMEM4LOAD26SM100_TMEM_LOAD_32dp32b64xENS4_13SM90_TMA_LOADENS15_INS16_ILi2ELi4ELi3EEES19_NSW_INS5_IJS1A_S1P_EEENS5_IJS1P_SC_EEEEEEENS4_39AutoVectorizingCopyWithAssumedAlignmentILi128EEENS4_14SM90_TMA_STOREES27_S29_S29_EEEvvEEEEvNT_6ParamsE)
	.align		4
        /*000c*/ 	.word	index@(__assertfail)
	.align		4
        /*0010*/ 	.word	0x00000000
	.align		4
        /*0014*/ 	.word	0xfffffffe
	.align		4
        /*0018*/ 	.word	0x00000000
	.align		4
        /*001c*/ 	.word	0xfffffffd
	.align		4
        /*0020*/ 	.word	0x00000000
	.align		4
        /*0024*/ 	.word	0xfffffffc


//--------------------- .nv.constant4             --------------------------
	.section	.nv.constant4,"a",@progbits
	.align	8
	.align		8
.nv.constant4:
        /*0000*/ 	.dword	__assertfail
	.align		8
        /*0008*/ 	.dword	__unnamed_1
	.align		8
        /*0010*/ 	.dword	__unnamed_2
	.align		8
        /*0018*/ 	.dword	__unnamed_3
	.align		8
        /*0020*/ 	.dword	_ZN39_INTERNAL_569cfafd_4_k_cu_bfe27b4c_87554cuda3std3__45__cpo5beginE
	.align		8
        /*0028*/ 	.dword	_ZN39_INTERNAL_569cfafd_4_k_cu_bfe27b4c_87554cuda3std3__45__cpo3endE
	.align		8
        /*0030*/ 	.dword	_ZN39_INTERNAL_569cfafd_4_k_cu_bfe27b4c_87554cuda3std3__45__cpo6cbeginE
	.align		8
        /*0038*/ 	.dword	_ZN39_INTERNAL_569cfafd_4_k_cu_bfe27b4c_87554cuda3std3__45__cpo4cendE
	.align		8
        /*0040*/ 	.dword	_ZN39_INTERNAL_569cfafd_4_k_cu_bfe27b4c_87554cuda3std3__441_GLOBAL__N__569cfafd_4_k_cu_bfe27b4c_87556ignoreE
	.align		8
        /*0048*/ 	.dword	_ZN39_INTERNAL_569cfafd_4_k_cu_bfe27b4c_87554cuda3std3__419piecewise_constructE
	.align		8
        /*0050*/ 	.dword	_ZN39_INTERNAL_569cfafd_4_k_cu_bfe27b4c_87554cuda3std3__48in_placeE
	.align		8
        /*0058*/ 	.dword	_ZN39_INTERNAL_569cfafd_4_k_cu_bfe27b4c_87554cuda3std6ranges3__45__cpo4swapE
	.align		8
        /*0060*/ 	.dword	_ZN39_INTERNAL_569cfafd_4_k_cu_bfe27b4c_87554cuda3std6ranges3__45__cpo9iter_moveE
	.align		8
        /*0068*/ 	.dword	_ZN39_INTERNAL_569cfafd_4_k_cu_bfe27b4c_87554cute7productE
	.align		8
        /*0070*/ 	.dword	_ZN39_INTERNAL_569cfafd_4_k_cu_bfe27b4c_87554cute1_E
	.align		8
        /*0078*/ 	.dword	$str$25
	.align		8
        /*0080*/ 	.dword	$str$26
	.align		8
        /*0088*/ 	.dword	$str$27
	.align		8
        /*0090*/ 	.dword	$str$28


//--------------------- .text._ZN7cutlass13device_kernelINS_4gemm6kernel13GemmUniversalIN4cute5tupleIJiiiiEEENS1_10collective13CollectiveMmaINS1_35MainloopSm100TmaUmmaWarpSpecializedILi3ELi2ELi2ENS5_IJNS4_1CILi2EEESB_NSA_ILi1EEEEEEEENS5_IJNSA_ILi256EEESF_NSA_ILi128EEEEEENS_12float_e5m2_tENS5_IJlSC_lEEESI_SJ_NS4_8TiledMMAINS4_8MMA_AtomIJNS4_10MMA_TraitsINS4_25SM100_MMA_F8F6F4_2x1SM_SSEJSI_SI_fSF_SF_NS4_17integral_constantINS4_4UMMA5MajorELSQ_0EEESR_NSO_INSP_7ScaleInELSS_0EEEST_EEEEEENS4_6LayoutINS5_IJSC_SC_SC_EEENS5_IJNSA_ILi0EEESY_SY_EEEEENS5_IJNS4_10UnderscoreES11_S11_EEEEENS4_28SM100_TMA_2SM_LOAD_MULTICASTENS4_14ComposedLayoutINS4_7SwizzleILi3ELi4ELi3EEENS4_18smem_ptr_flag_bitsILi8EEENSW_INS5_IJNSA_ILi8EEESG_EEENS5_IJSG_SC_EEEEEEEvNS4_8identityENS4_18SM100_TMA_2SM_LOADES1E_vS1F_EENS_8epilogue10collective18CollectiveEpilogueINS1I_23Sm100TmaWarpSpecializedILi4ELi2ELi64ELb0ELb0EEEJNS5_IJSG_SF_SG_EEENS5_IJNSW_ISG_SC_EENSW_INSA_ILi64EEESC_EEEEESI_SJ_SI_SJ_NS1I_6fusion15FusionCallbacksIS1M_NS1S_17LinearCombinationISI_fSI_fLNS_15FloatRoundStyleE2EEES1N_S1R_JEEENS4_5SM1004TMEM4LOAD26SM100_TMEM_LOAD_32dp32b64xENS4_13SM90_TMA_LOADENS15_INS16_ILi2ELi4ELi3EEES19_NSW_INS5_IJS1A_S1P_EEENS5_IJS1P_SC_EEEEEEENS4_39AutoVectorizingCopyWithAssumedAlignmentILi128EEENS4_14SM90_TMA_STOREES27_S29_S29_EEEvvEEEEvNT_6ParamsE --------------------------
	.section	.text._ZN7cutlass13device_kernelINS_4gemm6kernel13GemmUniversalIN4cute5tupleIJiiiiEEENS1_10collective13CollectiveMmaINS1_35MainloopSm100TmaUmmaWarpSpecializedILi3ELi2ELi2ENS5_IJNS4_1CILi2EEESB_NSA_ILi1EEEEEEEENS5_IJNSA_ILi256EEESF_NSA_ILi128EEEEEENS_12float_e5m2_tENS5_IJlSC_lEEESI_SJ_NS4_8TiledMMAINS4_8MMA_AtomIJNS4_10MMA_TraitsINS4_25SM100_MMA_F8F6F4_2x1SM_SSEJSI_SI_fSF_SF_NS4_17integral_constantINS4_4UMMA5MajorELSQ_0EEESR_NSO_INSP_7ScaleInELSS_0EEEST_EEEEEENS4_6LayoutINS5_IJSC_SC_SC_EEENS5_IJNSA_ILi0EEESY_SY_EEEEENS5_IJNS4_10UnderscoreES11_S11_EEEEENS4_28SM100_TMA_2SM_LOAD_MULTICASTENS4_14ComposedLayoutINS4_7SwizzleILi3ELi4ELi3EEENS4_18smem_ptr_flag_bitsILi8EEENSW_INS5_IJNSA_ILi8EEESG_EEENS5_IJSG_SC_EEEEEEEvNS4_8identityENS4_18SM100_TMA_2SM_LOADES1E_vS1F_EENS_8epilogue10collective18CollectiveEpilogueINS1I_23Sm100TmaWarpSpecializedILi4ELi2ELi64ELb0ELb0EEEJNS5_IJSG_SF_SG_EEENS5_IJNSW_ISG_SC_EENSW_INSA_ILi64EEESC_EEEEESI_SJ_SI_SJ_NS1I_6fusion15FusionCallbacksIS1M_NS1S_17LinearCombinationISI_fSI_fLNS_15FloatRoundStyleE2EEES1N_S1R_JEEENS4_5SM1004TMEM4LOAD26SM100_TMEM_LOAD_32dp32b64xENS4_13SM90_TMA_LOADENS15_INS16_ILi2ELi4ELi3EEES19_NSW_INS5_IJS1A_S1P_EEENS5_IJS1P_SC_EEEEEEENS4_39AutoVectorizingCopyWithAssumedAlignmentILi128EEENS4_14SM90_TMA_STOREES27_S29_S29_EEEvvEEEEvNT_6ParamsE,"ax",@progbits
	.align	128
.text._ZN7cutlass13device_kernelINS_4gemm6kernel13GemmUniversalIN4cute5tupleIJiiiiEEENS1_10collective13CollectiveMmaINS1_35MainloopSm100TmaUmmaWarpSpecializedILi3ELi2ELi2ENS5_IJNS4_1CILi2EEESB_NSA_ILi1EEEEEEEENS5_IJNSA_ILi256EEESF_NSA_ILi128EEEEEENS_12float_e5m2_tENS5_IJlSC_lEEESI_SJ_NS4_8TiledMMAINS4_8MMA_AtomIJNS4_10MMA_TraitsINS4_25SM100_MMA_F8F6F4_2x1SM_SSEJSI_SI_fSF_SF_NS4_17integral_constantINS4_4UMMA5MajorELSQ_0EEESR_NSO_INSP_7ScaleInELSS_0EEEST_EEEEEENS4_6LayoutINS5_IJSC_SC_SC_EEENS5_IJNSA_ILi0EEESY_SY_EEEEENS5_IJNS4_10UnderscoreES11_S11_EEEEENS4_28SM100_TMA_2SM_LOAD_MULTICASTENS4_14ComposedLayoutINS4_7SwizzleILi3ELi4ELi3EEENS4_18smem_ptr_flag_bitsILi8EEENSW_INS5_IJNSA_ILi8EEESG_EEENS5_IJSG_SC_EEEEEEEvNS4_8identityENS4_18SM100_TMA_2SM_LOADES1E_vS1F_EENS_8epilogue10collective18CollectiveEpilogueINS1I_23Sm100TmaWarpSpecializedILi4ELi2ELi64ELb0ELb0EEEJNS5_IJSG_SF_SG_EEENS5_IJNSW_ISG_SC_EENSW_INSA_ILi64EEESC_EEEEESI_SJ_SI_SJ_NS1I_6fusion15FusionCallbacksIS1M_NS1S_17LinearCombinationISI_fSI_fLNS_15FloatRoundStyleE2EEES1N_S1R_JEEENS4_5SM1004TMEM4LOAD26SM100_TMEM_LOAD_32dp32b64xENS4_13SM90_TMA_LOADENS15_INS16_ILi2ELi4ELi3EEES19_NSW_INS5_IJS1A_S1P_EEENS5_IJS1P_SC_EEEEEEENS4_39AutoVectorizingCopyWithAssumedAlignmentILi128EEENS4_14SM90_TMA_STOREES27_S29_S29_EEEvvEEEEvNT_6ParamsE:
        .type           _ZN7cutlass13device_kernelINS_4gemm6kernel13GemmUniversalIN4cute5tupleIJiiiiEEENS1_10collective13CollectiveMmaINS1_35MainloopSm100TmaUmmaWarpSpecializedILi3ELi2ELi2ENS5_IJNS4_1CILi2EEESB_NSA_ILi1EEEEEEEENS5_IJNSA_ILi256EEESF_NSA_ILi128EEEEEENS_12float_e5m2_tENS5_IJlSC_lEEESI_SJ_NS4_8TiledMMAINS4_8MMA_AtomIJNS4_10MMA_TraitsINS4_25SM100_MMA_F8F6F4_2x1SM_SSEJSI_SI_fSF_SF_NS4_17integral_constantINS4_4UMMA5MajorELSQ_0EEESR_NSO_INSP_7ScaleInELSS_0EEEST_EEEEEENS4_6LayoutINS5_IJSC_SC_SC_EEENS5_IJNSA_ILi0EEESY_SY_EEEEENS5_IJNS4_10UnderscoreES11_S11_EEEEENS4_28SM100_TMA_2SM_LOAD_MULTICASTENS4_14ComposedLayoutINS4_7SwizzleILi3ELi4ELi3EEENS4_18smem_ptr_flag_bitsILi8EEENSW_INS5_IJNSA_ILi8EEESG_EEENS5_IJSG_SC_EEEEEEEvNS4_8identityENS4_18SM100_TMA_2SM_LOADES1E_vS1F_EENS_8epilogue10collective18CollectiveEpilogueINS1I_23Sm100TmaWarpSpecializedILi4ELi2ELi64ELb0ELb0EEEJNS5_IJSG_SF_SG_EEENS5_IJNSW_ISG_SC_EENSW_INSA_ILi64EEESC_EEEEESI_SJ_SI_SJ_NS1I_6fusion15FusionCallbacksIS1M_NS1S_17LinearCombinationISI_fSI_fLNS_15FloatRoundStyleE2EEES1N_S1R_JEEENS4_5SM1004TMEM4LOAD26SM100_TMEM_LOAD_32dp32b64xENS4_13SM90_TMA_LOADENS15_INS16_ILi2ELi4ELi3EEES19_NSW_INS5_IJS1A_S1P_EEENS5_IJS1P_SC_EEEEEEENS4_39AutoVectorizingCopyWithAssumedAlignmentILi128EEENS4_14SM90_TMA_STOREES27_S29_S29_EEEvvEEEEvNT_6ParamsE,@function
        .size           _ZN7cutlass13device_kernelINS_4gemm6kernel13GemmUniversalIN4cute5tupleIJiiiiEEENS1_10collective13CollectiveMmaINS1_35MainloopSm100TmaUmmaWarpSpecializedILi3ELi2ELi2ENS5_IJNS4_1CILi2EEESB_NSA_ILi1EEEEEEEENS5_IJNSA_ILi256EEESF_NSA_ILi128EEEEEENS_12float_e5m2_tENS5_IJlSC_lEEESI_SJ_NS4_8TiledMMAINS4_8MMA_AtomIJNS4_10MMA_TraitsINS4_25SM100_MMA_F8F6F4_2x1SM_SSEJSI_SI_fSF_SF_NS4_17integral_constantINS4_4UMMA5MajorELSQ_0EEESR_NSO_INSP_7ScaleInELSS_0EEEST_EEEEEENS4_6LayoutINS5_IJSC_SC_SC_EEENS5_IJNSA_ILi0EEESY_SY_EEEEENS5_IJNS4_10UnderscoreES11_S11_EEEEENS4_28SM100_TMA_2SM_LOAD_MULTICASTENS4_14ComposedLayoutINS4_7SwizzleILi3ELi4ELi3EEENS4_18smem_ptr_flag_bitsILi8EEENSW_INS5_IJNSA_ILi8EEESG_EEENS5_IJSG_SC_EEEEEEEvNS4_8identityENS4_18SM100_TMA_2SM_LOADES1E_vS1F_EENS_8epilogue10collective18CollectiveEpilogueINS1I_23Sm100TmaWarpSpecializedILi4ELi2ELi64ELb0ELb0EEEJNS5_IJSG_SF_SG_EEENS5_IJNSW_ISG_SC_EENSW_INSA_ILi64EEESC_EEEEESI_SJ_SI_SJ_NS1I_6fusion15FusionCallbacksIS1M_NS1S_17LinearCombinationISI_fSI_fLNS_15FloatRoundStyleE2EEES1N_S1R_JEEENS4_5SM1004TMEM4LOAD26SM100_TMEM_LOAD_32dp32b64xENS4_13SM90_TMA_LOADENS15_INS16_ILi2ELi4ELi3EEES19_NSW_INS5_IJS1A_S1P_EEENS5_IJS1P_SC_EEEEEEENS4_39AutoVectorizingCopyWithAssumedAlignmentILi128EEENS4_14SM90_TMA_STOREES27_S29_S29_EEEvvEEEEvNT_6ParamsE,(.L_x_185 - _ZN7cutlass13device_kernelINS_4gemm6kernel13GemmUniversalIN4cute5tupleIJiiiiEEENS1_10collective13CollectiveMmaINS1_35MainloopSm100TmaUmmaWarpSpecializedILi3ELi2ELi2ENS5_IJNS4_1CILi2EEESB_NSA_ILi1EEEEEEEENS5_IJNSA_ILi256EEESF_NSA_ILi128EEEEEENS_12float_e5m2_tENS5_IJlSC_lEEESI_SJ_NS4_8TiledMMAINS4_8MMA_AtomIJNS4_10MMA_TraitsINS4_25SM100_MMA_F8F6F4_2x1SM_SSEJSI_SI_fSF_SF_NS4_17integral_constantINS4_4UMMA5MajorELSQ_0EEESR_NSO_INSP_7ScaleInELSS_0EEEST_EEEEEENS4_6LayoutINS5_IJSC_SC_SC_EEENS5_IJNSA_ILi0EEESY_SY_EEEEENS5_IJNS4_10UnderscoreES11_S11_EEEEENS4_28SM100_TMA_2SM_LOAD_MULTICASTENS4_14ComposedLayoutINS4_7SwizzleILi3ELi4ELi3EEENS4_18smem_ptr_flag_bitsILi8EEENSW_INS5_IJNSA_ILi8EEESG_EEENS5_IJSG_SC_EEEEEEEvNS4_8identityENS4_18SM100_TMA_2SM_LOADES1E_vS1F_EENS_8epilogue10collective18CollectiveEpilogueINS1I_23Sm100TmaWarpSpecializedILi4ELi2ELi64ELb0ELb0EEEJNS5_IJSG_SF_SG_EEENS5_IJNSW_ISG_SC_EENSW_INSA_ILi64EEESC_EEEEESI_SJ_SI_SJ_NS1I_6fusion15FusionCallbacksIS1M_NS1S_17LinearCombinationISI_fSI_fLNS_15FloatRoundStyleE2EEES1N_S1R_JEEENS4_5SM1004TMEM4LOAD26SM100_TMEM_LOAD_32dp32b64xENS4_13SM90_TMA_LOADENS15_INS16_ILi2ELi4ELi3EEES19_NSW_INS5_IJS1A_S1P_EEENS5_IJS1P_SC_EEEEEEENS4_39AutoVectorizingCopyWithAssumedAlignmentILi128EEENS4_14SM90_TMA_STOREES27_S29_S29_EEEvvEEEEvNT_6ParamsE)
        .other          _ZN7cutlass13device_kernelINS_4gemm6kernel13GemmUniversalIN4cute5tupleIJiiiiEEENS1_10collective13CollectiveMmaINS1_35MainloopSm100TmaUmmaWarpSpecializedILi3ELi2ELi2ENS5_IJNS4_1CILi2EEESB_NSA_ILi1EEEEEEEENS5_IJNSA_ILi256EEESF_NSA_ILi128EEEEEENS_12float_e5m2_tENS5_IJlSC_lEEESI_SJ_NS4_8TiledMMAINS4_8MMA_AtomIJNS4_10MMA_TraitsINS4_25SM100_MMA_F8F6F4_2x1SM_SSEJSI_SI_fSF_SF_NS4_17integral_constantINS4_4UMMA5MajorELSQ_0EEESR_NSO_INSP_7ScaleInELSS_0EEEST_EEEEEENS4_6LayoutINS5_IJSC_SC_SC_EEENS5_IJNSA_ILi0EEESY_SY_EEEEENS5_IJNS4_10UnderscoreES11_S11_EEEEENS4_28SM100_TMA_2SM_LOAD_MULTICASTENS4_14ComposedLayoutINS4_7SwizzleILi3ELi4ELi3EEENS4_18smem_ptr_flag_bitsILi8EEENSW_INS5_IJNSA_ILi8EEESG_EEENS5_IJSG_SC_EEEEEEEvNS4_8identityENS4_18SM100_TMA_2SM_LOADES1E_vS1F_EENS_8epilogue10collective18CollectiveEpilogueINS1I_23Sm100TmaWarpSpecializedILi4ELi2ELi64ELb0ELb0EEEJNS5_IJSG_SF_SG_EEENS5_IJNSW_ISG_SC_EENSW_INSA_ILi64EEESC_EEEEESI_SJ_SI_SJ_NS1I_6fusion15FusionCallbacksIS1M_NS1S_17LinearCombinationISI_fSI_fLNS_15FloatRoundStyleE2EEES1N_S1R_JEEENS4_5SM1004TMEM4LOAD26SM100_TMEM_LOAD_32dp32b64xENS4_13SM90_TMA_LOADENS15_INS16_ILi2ELi4ELi3EEES19_NSW_INS5_IJS1A_S1P_EEENS5_IJS1P_SC_EEEEEEENS4_39AutoVectorizingCopyWithAssumedAlignmentILi128EEENS4_14SM90_TMA_STOREES27_S29_S29_EEEvvEEEEvNT_6ParamsE,@"STO_CUDA_ENTRY STV_DEFAULT"
_ZN7cutlass13device_kernelINS_4gemm6kernel13GemmUniversalIN4cute5tupleIJiiiiEEENS1_10collective13CollectiveMmaINS1_35MainloopSm100TmaUmmaWarpSpecializedILi3ELi2ELi2ENS5_IJNS4_1CILi2EEESB_NSA_ILi1EEEEEEEENS5_IJNSA_ILi256EEESF_NSA_ILi128EEEEEENS_12float_e5m2_tENS5_IJlSC_lEEESI_SJ_NS4_8TiledMMAINS4_8MMA_AtomIJNS4_10MMA_TraitsINS4_25SM100_MMA_F8F6F4_2x1SM_SSEJSI_SI_fSF_SF_NS4_17integral_constantINS4_4UMMA5MajorELSQ_0EEESR_NSO_INSP_7ScaleInELSS_0EEEST_EEEEEENS4_6LayoutINS5_IJSC_SC_SC_EEENS5_IJNSA_ILi0EEESY_SY_EEEEENS5_IJNS4_10UnderscoreES11_S11_EEEEENS4_28SM100_TMA_2SM_LOAD_MULTICASTENS4_14ComposedLayoutINS4_7SwizzleILi3ELi4ELi3EEENS4_18smem_ptr_flag_bitsILi8EEENSW_INS5_IJNSA_ILi8EEESG_EEENS5_IJSG_SC_EEEEEEEvNS4_8identityENS4_18SM100_TMA_2SM_LOADES1E_vS1F_EENS_8epilogue10collective18CollectiveEpilogueINS1I_23Sm100TmaWarpSpecializedILi4ELi2ELi64ELb0ELb0EEEJNS5_IJSG_SF_SG_EEENS5_IJNSW_ISG_SC_EENSW_INSA_ILi64EEESC_EEEEESI_SJ_SI_SJ_NS1I_6fusion15FusionCallbacksIS1M_NS1S_17LinearCombinationISI_fSI_fLNS_15FloatRoundStyleE2EEES1N_S1R_JEEENS4_5SM1004TMEM4LOAD26SM100_TMEM_LOAD_32dp32b64xENS4_13SM90_TMA_LOADENS15_INS16_ILi2ELi4ELi3EEES19_NSW_INS5_IJS1A_S1P_EEENS5_IJS1P_SC_EEEEEEENS4_39AutoVectorizingCopyWithAssumedAlignmentILi128EEENS4_14SM90_TMA_STOREES27_S29_S29_EEEvvEEEEvNT_6ParamsE:
[----:B------:R-:W1:Y:S01]  /*0000*/  LDC R1, c[0x0][0x37c] ;  /* 0x0000df00ff017b82 */ /* 0x000e620000000800 */
[----:B------:R-:W2:Y:S01]  /*0010*/  S2R R172, SR_TID.X ;  /* 0x0000000000ac7919 */ /* 0x000ea20000002100 */
[----:B------:R-:W3:Y:S06]  /*0020*/  LDCU.64 UR8, c[0x0][0x890] ;  /* 0x00011200ff0877ac */ /* 0x000eec0008000a00 */
[----:B------:R-:W4:Y:S01]  /*0030*/  S2UR UR45, SR_CgaCtaId ;  /* 0x00000000002d79c3 */ /* 0x000f220000008800 */
[----:B------:R-:W-:Y:S02]  /*0040*/  PRMT R158, RZ, 0x7610, R158 ;  /* 0x00007610ff9e7816 */ /* 0x000fe4000000009e */
[----:B------:R-:W-:Y:S01]  /*0050*/  ELECT P1, URZ, PT ;  /* 0x0000000000ff782f */ /* 0x000fe20003820000 */
[----:B---3--:R-:W-:-:S04]  /*0060*/  UISETP.NE.U32.AND UP0, UPT, UR8, URZ, UPT ;  /* 0x000000ff0800728c */ /* 0x008fc8000bf05070 */
[----:B------:R-:W-:Y:S02]  /*0070*/  UISETP.NE.AND.EX UP0, UPT, UR9, URZ, UPT, UP0 ;  /* 0x000000ff0900728c */ /* 0x000fe4000bf05300 */
[----:B----4-:R-:W-:Y:S02]  /*0080*/  ULOP3.LUT UR47, UR45, 0x1, URZ, 0xc0, !UPT ;  /* 0x000000012d2f7892 */ /* 0x010fe4000f8ec0ff */
[----:B------:R-:W-:Y:S01]  /*0090*/  ULOP3.LUT UR48, UR45, 0x1, URZ, 0x3c, !UPT ;  /* 0x000000012d307892 */ /* 0x000fe2000f8e3cff */
[----:B--2---:R-:W-:-:S05]  /*00a0*/  SHF.R.U32.HI R159, RZ, 0x5, R172 ;  /* 0x00000005ff9f7819 */ /* 0x004fca00000116ac */
[----:B------:R-:W2:Y:S02]  /*00b0*/  SHFL.IDX PT, R0, R159, RZ, 0x1f ;  /* 0x00001fff9f007589 */ /* 0x000ea400000e0000 */
[----:B--2---:R-:W-:Y:S01]  /*00c0*/  R2UR UR17, R0 ;  /* 0x00000000001172ca */ /* 0x004fe200000e0000 */
[----:B-1----:R-:W-:-:S14]  /*00d0*/  BRA.U UP0, `(.L_x_0) ;  /* 0x0000000100307547 */ /* 0x002fdc000b800000 */
[----:B------:R-:W1:Y:S02]  /*00e0*/  LDCU.64 UR4, c[0x0][0x888] ;  /* 0x00011100ff0477ac */ /* 0x000e640008000a00 */
[----:B-1----:R-:W-:-:S04]  /*00f0*/  UISETP.NE.U32.AND UP0, UPT, UR4, URZ, UPT ;  /* 0x000000ff0400728c */ /* 0x002fc8000bf05070 */
[----:B------:R-:W-:-:S09]  /*0100*/  UISETP.NE.AND.EX UP0, UPT, UR5, URZ, UPT, UP0 ;  /* 0x000000ff0500728c */ /* 0x000fd2000bf05300 */
[----:B------:R-:W-:Y:S05]  /*0110*/  BRA.U !UP0, `(.L_x_1) ;  /* 0x0000000108147547 */ /* 0x000fea000b800000 */
[----:B------:R-:W1:Y:S01]  /*0120*/  LDC.64 R2, c[0x0][0x888] ;  /* 0x00022200ff027b82 */ /* 0x000e620000000a00 */
[----:B------:R-:W1:Y:S02]  /*0130*/  LDCU.64 UR4, c[0x0][0x358] ;  /* 0x00006b00ff0477ac */ /* 0x000e640008000a00 */
[----:B-1----:R1:W5:Y:S01]  /*0140*/  LDG.E R73, desc[UR4][R2.64] ;  /* 0x0000000402497981 */ /* 0x002362000c1e1900 */
[----:B------:R-:W-:Y:S01]  /*0150*/  HFMA2 R158, -RZ, RZ, 0, 5.9604644775390625e-08 ;  /* 0x00000001ff9e7431 */ /* 0x000fe200000001ff */
[----:B------:R-:W-:Y:S05]  /*0160*/  BRA `(.L_x_0) ;  /* 0x00000000000c7947 */ /* 0x000fea0003800000 */
.L_x_1:
[----:B------:R-:W1:Y:S01]  /*0170*/  LDCU UR4, c[0x0][0x880] ;  /* 0x00011000ff0477ac */ /* 0x000e620008000800 */
[----:B------:R-:W-:Y:S01]  /*0180*/  HFMA2 R158, -RZ, RZ, 0, 5.9604644775390625e-08 ;  /* 0x00000001ff9e7431 */ /* 0x000fe200000001ff */
[----:B-1----:R-:W-:-:S07]  /*0190*/  MOV R73, UR4 ;  /* 0x0000000400497c02 */ /* 0x002fce0008000f00 */
.L_x_0:
[----:B------:R-:W2:Y:S02]  /*01a0*/  LDCU.64 UR4, c[0x0][0x8b0] ;  /* 0x00011600ff0477ac */ /* 0x000ea40008000a00 */
[----:B--2---:R-:W-:-:S04]  /*01b0*/  UISETP.NE.U32.AND UP0, UPT, UR4, URZ, UPT ;  /* 0x000000ff0400728c */ /* 0x004fc8000bf05070 */
[----:B------:R-:W-:-:S09]  /*01c0*/  UISETP.NE.AND.EX UP0, UPT, UR5, URZ, UPT, UP0 ;  /* 0x000000ff0500728c */ /* 0x000fd2000bf05300 */
[----:B------:R-:W-:Y:S05]  /*01d0*/  BRA.U UP0, `(.L_x_2) ;  /* 0x0000000100287547 */ /* 0x000fea000b800000 */
[----:B------:R-:W2:Y:S02]  /*01e0*/  LDCU.64 UR4, c[0x0][0x8a8] ;  /* 0x00011500ff0477ac */ /* 0x000ea40008000a00 */
[----:B--2---:R-:W-:-:S04]  /*01f0*/  UISETP.NE.U32.AND UP0, UPT, UR4, URZ, UPT ;  /* 0x000000ff0400728c */ /* 0x004fc8000bf05070 */
[----:B------:R-:W-:-:S09]  /*0200*/  UISETP.NE.AND.EX UP0, UPT, UR5, URZ, UPT, UP0 ;  /* 0x000000ff0500728c */ /* 0x000fd2000bf05300 */
[----:B------:R-:W-:Y:S05]  /*0210*/  BRA.U !UP0, `(.L_x_3) ;  /* 0x0000000108107547 */ /* 0x000fea000b800000 */
[----:B------:R-:W2:Y:S01]  /*0220*/  LDC.64 R70, c[0x0][0x8a8] ;  /* 0x00022a00ff467b82 */ /* 0x000ea20000000a00 */
[----:B------:R-:W2:Y:S02]  /*0230*/  LDCU.64 UR4, c[0x0][0x358] ;  /* 0x00006b00ff0477ac */ /* 0x000ea40008000a00 */
[----:B--2---:R2:W5:Y:S01]  /*0240*/  LDG.E R70, desc[UR4][R70.64] ;  /* 0x0000000446467981 */ /* 0x004562000c1e1900 */
[----:B------:R-:W-:Y:S05]  /*0250*/  BRA `(.L_x_2) ;  /* 0x0000000000087947 */ /* 0x000fea0003800000 */
.L_x_3:
[----:B------:R-:W2:Y:S02]  /*0260*/  LDCU UR4, c[0x0][0x8a0] ;  /* 0x00011400ff0477ac */ /* 0x000ea40008000800 */
[----:B--2---:R-:W-:Y:S02]  /*0270*/  MOV R70, UR4 ;  /* 0x0000000400467c02 */ /* 0x004fe40008000f00 */
.L_x_2:
[----:B------:R-:W-:Y:S01]  /*0280*/  IMAD.U32 R0, RZ, RZ, UR17 ;  /* 0x00000011ff007e24 */ /* 0x000fe2000f8e00ff */
[----:B------:R-:W-:Y:S04]  /*0290*/  BSSY.RECONVERGENT B0, `(.L_x_4) ;  /* 0x000000c000007945 */ /* 0x000fe80003800200 */
[C---:B------:R-:W-:Y:S02]  /*02a0*/  ISETP.NE.OR P2, PT, R0.reuse, 0x1, !P1 ;  /* 0x000000010000780c */ /* 0x040fe40004f45670 */
[----:B------:R-:W-:-:S11]  /*02b0*/  ISETP.NE.OR P0, PT, R0, 0x3, !P1 ;  /* 0x000000030000780c */ /* 0x000fd60004f05670 */
[----:B------:R-:W-:Y:S05]  /*02c0*/  @P2 BRA `(.L_x_5) ;  /* 0x0000000000202947 */ /* 0x000fea0003800000 */
[----:B------:R-:W3:Y:S02]  /*02d0*/  LDCU.64 UR4, c[0x0][0x348] ;  /* 0x00006900ff0477ac */ /* 0x000ee40008000a00 */
[----:B---3--:R-:W-:Y:S02]  /*02e0*/  UIADD3 UR6, UP1, UPT, UR4, 0x80, URZ ;  /* 0x0000008004067890 */ /* 0x008fe4000ff3e0ff */
[----:B------:R-:W-:Y:S02]  /*02f0*/  UIADD3 UR4, UP0, UPT, UR4, 0x180, URZ ;  /* 0x0000018004047890 */ /* 0x000fe4000ff1e0ff */
[----:B------:R-:W-:Y:S02]  /*0300*/  UIADD3.X UR7, UPT, UPT, URZ, UR5, URZ, UP1, !UPT ;  /* 0x00000005ff077290 */ /* 0x000fe40008ffe4ff */
[----:B------:R-:W-:-:S07]  /*0310*/  UIADD3.X UR5, UPT, UPT, URZ, UR5, URZ, UP0, !UPT ;  /* 0x00000005ff057290 */ /* 0x000fce00087fe4ff */
[----:B------:R3:W-:Y:S02]  /*0320*/  UTMACCTL.PF [UR6] ;  /* 0x00000000060079b9 */ /* 0x0007e40008040000 */
[----:B------:R3:W-:Y:S02]  /*0330*/  UTMACCTL.PF [UR4] ;  /* 0x00000000040079b9 */ /* 0x0007e40008040000 */
[----:B---3--:R-:W-:Y:S01]  /*0340*/  NOP ;  /* 0x0000000000007918 */ /* 0x008fe20000000000 */
.L_x_5:
[----:B------:R-:W-:Y:S05]  /*0350*/  BSYNC.RECONVERGENT B0 ;  /* 0x0000000000007941 */ /* 0x000fea0003800200 */
.L_x_4:
[----:B------:R-:W-:Y:S04]  /*0360*/  BSSY.RECONVERGENT B0, `(.L_x_6) ;  /* 0x000000a000007945 */ /* 0x000fe80003800200 */
        /* <DEDUP_REMOVED lines=9> */
.L_x_7:
[----:B------:R-:W-:Y:S05]  /*0400*/  BSYNC.RECONVERGENT B0 ;  /* 0x0000000000007941 */ /* 0x000fea0003800200 */
.L_x_6:
[----:B------:R-:W3:Y:S01]  /*0410*/  LDCU.64 UR4, c[0x0][0x888] ;  /* 0x00011100ff0477ac */ /* 0x000ee20008000a00 */
[----:B------:R-:W-:Y:S02]  /*0420*/  UISETP.EQ.U32.AND UP1, UPT, UR8, URZ, UPT ;  /* 0x000000ff0800728c */ /* 0x000fe4000bf22070 */
[----:B------:R-:W-:Y:S02]  /*0430*/  UPLOP3.LUT UP3, UPT, UPT, UPT, UPT, 0x80, 0x8 ;  /* 0x000000000008789c */ /* 0x000fe40003f6f070 */
[----:B---3--:R-:W-:-:S04]  /*0440*/  UISETP.NE.U32.AND UP0, UPT, UR4, URZ, UPT ;  /* 0x000000ff0400728c */ /* 0x008fc8000bf05070 */
[----:B------:R-:W-:-:S04]  /*0450*/  UISETP.NE.AND.EX UP0, UPT, UR5, URZ, UPT, UP0 ;  /* 0x000000ff0500728c */ /* 0x000fc8000bf05300 */
[----:B------:R-:W-:-:S04]  /*0460*/  UISETP.EQ.OR.EX UP2, UPT, UR9, URZ, !UP0, UP1 ;  /* 0x000000ff0900728c */ /* 0x000fc8000c742710 */
[----:B------:R-:W-:-:S06]  /*0470*/  UP2UR UR4, UPR, URZ, 0x4 ;  /* 0x00000004ff047883 */ /* 0x000fcc0008000000 */
[----:B------:R-:W-:Y:S01]  /*0480*/  MOV R162, UR4 ;  /* 0x0000000400a27c02 */ /* 0x000fe20008000f00 */
[----:B------:R-:W-:Y:S06]  /*0490*/  BRA.U !UP2, `(.L_x_8) ;  /* 0x000000010a207547 */ /* 0x000fec000b800000 */
[----:B------:R-:W-:Y:S01]  /*04a0*/  UISETP.NE.U32.AND UP1, UPT, UR8, URZ, UPT ;  /* 0x000000ff0800728c */ /* 0x000fe2000bf25070 */
[----:B-----5:R-:W-:Y:S01]  /*04b0*/  FSETP.NEU.AND P0, PT, R73, RZ, PT ;  /* 0x000000ff4900720b */ /* 0x020fe20003f0d000 */
[----:B------:R-:W-:Y:S02]  /*04c0*/  USEL UR4, URZ, 0xffffffff, UP0 ;  /* 0xffffffffff047887 */ /* 0x000fe40008000000 */
[----:B------:R-:W-:-:S10]  /*04d0*/  UISETP.NE.AND.EX UP1, UPT, UR9, URZ, UPT, UP1 ;  /* 0x000000ff0900728c */ /* 0x000fd4000bf25310 */
[----:B------:R-:W-:Y:S01]  /*04e0*/  VOTEU.ANY UP0, P0 ;  /* 0x0000000000ff7886 */ /* 0x000fe20000000100 */
[----:B------:R-:W-:-:S04]  /*04f0*/  @!UP1 USEL UR4, URZ, 0xffffffff, UP0 ;  /* 0xffffffffff049887 */ /* 0x000fc80008000000 */
[----:B------:R-:W-:-:S04]  /*0500*/  ULOP3.LUT UR4, UR4, 0x1, URZ, 0xc0, !UPT ;  /* 0x0000000104047892 */ /* 0x000fc8000f8ec0ff */
[----:B------:R-:W-:-:S11]  /*0510*/  UISETP.NE.U32.AND UP3, UPT, UR4, 0x1, UPT ;  /* 0x000000010400788c */ /* 0x000fd6000bf65070 */
.L_x_8:
[----:B------:R-:W3:Y:S01]  /*0520*/  SHFL.IDX PT, R0, R159, RZ, 0x1f ;  /* 0x00001fff9f007589 */ /* 0x000ee200000e0000 */
[----:B------:R-:W-:-:S04]  /*0530*/  UISETP.NE.AND UP0, UPT, UR17, 0x2, UPT ;  /* 0x000000021100788c */ /* 0x000fc8000bf05270 */
[----:B------:R-:W-:Y:S02]  /*0540*/  UISETP.EQ.AND UP1, UPT, UR47, URZ, !UP0 ;  /* 0x000000ff2f00728c */ /* 0x000fe4000c722270 */
[----:B------:R-:W-:-:S04]  /*0550*/  USEL UR41, URZ, 0x1, UP0 ;  /* 0x00000001ff297887 */ /* 0x000fc80008000000 */
[----:B------:R-:W-:Y:S02]  /*0560*/  PLOP3.LUT P3, PT, P1, PT, UP1, 0x80, 0x8 ;  /* 0x000000000008781c */ /* 0x000fe40000f6f018 */
[----:B---3--:R-:W-:-:S13]  /*0570*/  ISETP.NE.AND P0, PT, R0, RZ, PT ;  /* 0x000000ff0000720c */ /* 0x008fda0003f05270 */
[----:B------:R-:W-:Y:S05]  /*0580*/  @P0 BRA `(.L_x_9) ;  /* 0x00000000004c0947 */ /* 0x000fea0003800000 */
[----:B------:R-:W-:Y:S01]  /*0590*/  UMOV UR4, 0x400 ;  /* 0x0000040000047882 */ /* 0x000fe20000000000 */
[----:B------:R-:W-:Y:S01]  /*05a0*/  UMOV UR8, 0x1 ;  /* 0x0000000100087882 */ /* 0x000fe20000000000 */
[----:B------:R-:W-:Y:S01]  /*05b0*/  UMOV UR6, 0x2 ;  /* 0x0000000200067882 */ /* 0x000fe20000000000 */
[----:B------:R-:W-:Y:S02]  /*05c0*/  ULEA UR4, UR45, UR4, 0x18 ;  /* 0x000000042d047291 */ /* 0x000fe4000f8ec0ff */
[----:B------:R-:W-:-:S04]  /*05d0*/  UIADD3 UR8, UPT, UPT, -UR8, 0x100000, URZ ;  /* 0x0010000008087890 */ /* 0x000fc8000fffe1ff */
[----:B------:R-:W-:Y:S02]  /*05e0*/  USHF.L.U32 UR9, UR8, 0xb, URZ ;  /* 0x0000000b08097899 */ /* 0x000fe400080006ff */
[----:B------:R-:W-:Y:S02]  /*05f0*/  USHF.L.U32 UR8, UR8, 0x1, URZ ;  /* 0x0000000108087899 */ /* 0x000fe400080006ff */
[----:B------:R-:W-:-:S04]  /*0600*/  UIADD3 UR6, UPT, UPT, -UR6, 0x100000, URZ ;  /* 0x0010000006067890 */ /* 0x000fc8000fffe1ff */
[----:B------:R-:W-:Y:S02]  /*0610*/  USHF.L.U32 UR7, UR6, 0xb, URZ ;  /* 0x0000000b06077899 */ /* 0x000fe400080006ff */
[----:B------:R-:W-:Y:S01]  /*0620*/  USHF.L.U32 UR6, UR6, 0x1, URZ ;  /* 0x0000000106067899 */ /* 0x000fe200080006ff */
[----:B------:R-:W-:Y:S01]  /*0630*/  ELECT P0, URZ, PT ;  /* 0x0000000000ff782f */ /* 0x000fe20003800000 */
[----:B------:R-:W3:Y:S02]  /*0640*/  FENCE.VIEW.ASYNC.S ;  /* 0x00000000000073c6 */ /* 0x000ee40000000000 */
[----:B---3--:R3:W4:Y:S08]  /*0650*/  SYNCS.EXCH.64 URZ, [UR4], UR8 ;  /* 0x0000000804ff75b2 */ /* 0x0087300008000100 */
[----:B------:R3:W1:Y:S01]  /*0660*/  SYNCS.EXCH.64 URZ, [UR4+0x18], UR6 ;  /* 0x0000180604ff75b2 */ /* 0x0006620008000100 */
[----:B------:R3:W1:Y:S01]  /*0670*/  SYNCS.EXCH.64 URZ, [UR4+0x8], UR8 ;  /* 0x0000080804ff75b2 */ /* 0x0006620008000100 */
[----:B------:R3:W1:Y:S01]  /*0680*/  SYNCS.EXCH.64 URZ, [UR4+0x20], UR6 ;  /* 0x0000200604ff75b2 */ /* 0x0006620008000100 */
[----:B------:R3:W1:Y:S01]  /*0690*/  SYNCS.EXCH.64 URZ, [UR4+0x10], UR8 ;  /* 0x0000100804ff75b2 */ /* 0x0006620008000100 */
[----:B------:R3:W1:Y:S01]  /*06a0*/  SYNCS.EXCH.64 URZ, [UR4+0x28], UR6 ;  /* 0x0000280604ff75b2 */ /* 0x0006620008000100 */
[----:B------:R-:W-:Y:S01]  /*06b0*/  NOP ;  /* 0x0000000000007918 */ /* 0x000fe20000000000 */
.L_x_9:
[----:B------:R-:W2:Y:S01]  /*06c0*/  SHFL.IDX PT, R0, R159, RZ, 0x1f ;  /* 0x00001fff9f007589 */ /* 0x000ea200000e0000 */
[----:B------:R-:W-:Y:S01]  /*06d0*/  NOP ;  /* 0x0000000000007918 */ /* 0x000fe20000000000 */
[----:B--2---:R-:W-:-:S13]  /*06e0*/  ISETP.NE.AND P0, PT, R0, 0x1, PT ;  /* 0x000000010000780c */ /* 0x004fda0003f05270 */
[----:B------:R-:W-:Y:S05]  /*06f0*/  @P0 BRA `(.L_x_10) ;  /* 0x0000000000540947 */ /* 0x000fea0003800000 */
[----:B---3--:R-:W-:Y:S01]  /*0700*/  UMOV UR4, 0x400 ;  /* 0x0000040000047882 */ /* 0x008fe20000000000 */
        /* <DEDUP_REMOVED lines=10> */
[----:B------:R-:W2:Y:S02]  /*07b0*/  FENCE.VIEW.ASYNC.S ;  /* 0x00000000000073c6 */ /* 0x000ea40000000000 */
[----:B--2---:R2:W3:Y:S08]  /*07c0*/  SYNCS.EXCH.64 URZ, [UR4+0x30], UR8 ;  /* 0x0000300804ff75b2 */ /* 0x0044f00008000100 */
[----:B------:R2:W1:Y:S01]  /*07d0*/  SYNCS.EXCH.64 URZ, [UR4+0x50], UR6 ;  /* 0x0000500604ff75b2 */ /* 0x0004620008000100 */
[----:B------:R2:W1:Y:S01]  /*07e0*/  SYNCS.EXCH.64 URZ, [UR4+0x38], UR8 ;  /* 0x0000380804ff75b2 */ /* 0x0004620008000100 */
[----:B------:R2:W1:Y:S01]  /*07f0*/  SYNCS.EXCH.64 URZ, [UR4+0x58], UR6 ;  /* 0x0000580604ff75b2 */ /* 0x0004620008000100 */
[----:B------:R2:W1:Y:S01]  /*0800*/  SYNCS.EXCH.64 URZ, [UR4+0x40], UR8 ;  /* 0x0000400804ff75b2 */ /* 0x0004620008000100 */
[----:B------:R2:W1:Y:S01]  /*0810*/  SYNCS.EXCH.64 URZ, [UR4+0x60], UR6 ;  /* 0x0000600604ff75b2 */ /* 0x0004620008000100 */
[----:B------:R2:W1:Y:S01]  /*0820*/  SYNCS.EXCH.64 URZ, [UR4+0x48], UR8 ;  /* 0x0000480804ff75b2 */ /* 0x0004620008000100 */
[----:B------:R2:W1:Y:S01]  /*0830*/  SYNCS.EXCH.64 URZ, [UR4+0x68], UR6 ;  /* 0x0000680604ff75b2 */ /* 0x0004620008000100 */
[----:B------:R-:W-:Y:S01]  /*0840*/  NOP ;  /* 0x0000000000007918 */ /* 0x000fe20000000000 */
.L_x_10:
[----:B------:R-:W4:Y:S01]  /*0850*/  SHFL.IDX PT, R0, R159, RZ, 0x1f ;  /* 0x00001fff9f007589 */ /* 0x000f2200000e0000 */
[----:B------:R-:W-:Y:S01]  /*0860*/  NOP ;  /* 0x0000000000007918 */ /* 0x000fe20000000000 */
[----:B----4-:R-:W-:-:S13]  /*0870*/  ISETP.NE.AND P0, PT, R0, 0x3, PT ;  /* 0x000000030000780c */ /* 0x010fda0003f05270 */
[----:B------:R-:W-:Y:S05]  /*0880*/  @P0 BRA `(.L_x_11) ;  /* 0x00000000002c0947 */ /* 0x000fea0003800000 */
[----:B--23--:R-:W-:Y:S01]  /*0890*/  UMOV UR6, 0x400 ;  /* 0x0000040000067882 */ /* 0x00cfe20000000000 */
[----:B------:R-:W-:Y:S01]  /*08a0*/  UMOV UR4, 0x20 ;  /* 0x0000002000047882 */ /* 0x000fe20000000000 */
[----:B------:R-:W-:Y:S02]  /*08b0*/  ULEA UR6, UR45, UR6, 0x18 ;  /* 0x000000062d067291 */ /* 0x000fe4000f8ec0ff */
[----:B------:R-:W-:-:S04]  /*08c0*/  UIADD3 UR4, UPT, UPT, -UR4, 0x100000, URZ ;  /* 0x0010000004047890 */ /* 0x000fc8000fffe1ff */
[----:B------:R-:W-:Y:S02]  /*08d0*/  USHF.L.U32 UR5, UR4, 0xb, URZ ;  /* 0x0000000b04057899 */ /* 0x000fe400080006ff */
[----:B------:R-:W-:Y:S01]  /*08e0*/  USHF.L.U32 UR4, UR4, 0x1, URZ ;  /* 0x0000000104047899 */ /* 0x000fe200080006ff */
[----:B------:R-:W-:Y:S01]  /*08f0*/  ELECT P0, URZ, PT ;  /* 0x0000000000ff782f */ /* 0x000fe20003800000 */
[----:B------:R-:W2:Y:S10]  /*0900*/  FENCE.VIEW.ASYNC.S ;  /* 0x00000000000073c6 */ /* 0x000eb40000000000 */
[----:B--2---:R4:W2:Y:S01]  /*0910*/  SYNCS.EXCH.64 URZ, [UR6+0x70], UR4 ;  /* 0x0000700406ff75b2 */ /* 0x0048a20008000100 */
[----:B------:R4:W3:Y:S02]  /*0920*/  SYNCS.EXCH.64 URZ, [UR6+0x78], UR4 ;  /* 0x0000780406ff75b2 */ /* 0x0008e40008000100 */
[----:B----4-:R-:W-:Y:S01]  /*0930*/  NOP ;  /* 0x0000000000007918 */ /* 0x010fe20000000000 */
.L_x_11:
[----:B------:R-:W4:Y:S01]  /*0940*/  SHFL.IDX PT, R0, R159, RZ, 0x1f ;  /* 0x00001fff9f007589 */ /* 0x000f2200000e0000 */
[----:B------:R-:W-:Y:S01]  /*0950*/  NOP ;  /* 0x0000000000007918 */ /* 0x000fe20000000000 */
[----:B----4-:R-:W-:-:S13]  /*0960*/  ISETP.NE.AND P0, PT, R0, 0x4, PT ;  /* 0x000000040000780c */ /* 0x010fda0003f05270 */
[----:B------:R-:W-:Y:S05]  /*0970*/  @P0 BRA `(.L_x_12) ;  /* 0x0000000000480947 */ /* 0x000fea0003800000 */
[----:B--23--:R-:W-:Y:S01]  /*0980*/  UMOV UR4, 0x3a0 ;  /* 0x000003a000047882 */ /* 0x00cfe20000000000 */
[----:B------:R-:W-:Y:S01]  /*0990*/  UMOV UR6, 0x400 ;  /* 0x0000040000067882 */ /* 0x000fe20000000000 */
[----:B------:R-:W-:Y:S01]  /*09a0*/  USEL UR4, UR4, 0x320, UP3 ;  /* 0x0000032004047887 */ /* 0x000fe20009800000 */
        /* <DEDUP_REMOVED lines=10> */
[----:B--2---:R4:W2:Y:S08]  /*0a50*/  SYNCS.EXCH.64 URZ, [UR6+0x80], UR8 ;  /* 0x0000800806ff75b2 */ /* 0x0048b00008000100 */
[----:B------:R4:W3:Y:S01]  /*0a60*/  SYNCS.EXCH.64 URZ, [UR6+0x90], UR4 ;  /* 0x0000900406ff75b2 */ /* 0x0008e20008000100 */
[----:B------:R4:W1:Y:S01]  /*0a70*/  SYNCS.EXCH.64 URZ, [UR6+0x88], UR8 ;  /* 0x0000880806ff75b2 */ /* 0x0008620008000100 */
[----:B------:R4:W1:Y:S02]  /*0a80*/  SYNCS.EXCH.64 URZ, [UR6+0x98], UR4 ;  /* 0x0000980406ff75b2 */ /* 0x0008640008000100 */
[----:B----4-:R-:W-:Y:S01]  /*0a90*/  NOP ;  /* 0x0000000000007918 */ /* 0x010fe20000000000 */
.L_x_12:
[----:B------:R-:W4:Y:S01]  /*0aa0*/  SHFL.IDX PT, R0, R159, RZ, 0x1f ;  /* 0x00001fff9f007589 */ /* 0x000f2200000e0000 */
[----:B------:R-:W-:Y:S01]  /*0ab0*/  NOP ;  /* 0x0000000000007918 */ /* 0x000fe20000000000 */
[----:B----4-:R-:W-:-:S13]  /*0ac0*/  ISETP.NE.AND P0, PT, R0, 0x5, PT ;  /* 0x000000050000780c */ /* 0x010fda0003f05270 */
[----:B------:R-:W-:Y:S05]  /*0ad0*/  @P0 BRA `(.L_x_13) ;  /* 0x0000000000440947 */ /* 0x000fea0003800000 */
[----:B--23--:R-:W-:Y:S01]  /*0ae0*/  UMOV UR4, 0x400 ;  /* 0x0000040000047882 */ /* 0x00cfe20000000000 */
        /* <DEDUP_REMOVED lines=16> */
.L_x_13:
[----:B------:R-:W4:Y:S01]  /*0bf0*/  SHFL.IDX PT, R0, R159, RZ, 0x1f ;  /* 0x00001fff9f007589 */ /* 0x000f2200000e0000 */
[----:B------:R-:W-:Y:S01]  /*0c00*/  ISETP.NE.OR P1, PT, RZ, UR17, !P1 ;  /* 0x00000011ff007c0c */ /* 0x000fe2000cf25670 */
        /* <DEDUP_REMOVED lines=12> */
[----:B------:R4:W3:Y:S01]  /*0cd0*/  SYNCS.EXCH.64 URZ, [UR4+0xd0], UR6 ;  /* 0x0000d00604ff75b2 */ /* 0x0008e20008000100 */
[----:B------:R4:W1:Y:S01]  /*0ce0*/  SYNCS.EXCH.64 URZ, [UR4+0xc8], UR6 ;  /* 0x0000c80604ff75b2 */ /* 0x0008620008000100 */
[----:B------:R4:W1:Y:S02]  /*0cf0*/  SYNCS.EXCH.64 URZ, [UR4+0xd8], UR6 ;  /* 0x0000d80604ff75b2 */ /* 0x0008640008000100 */
[----:B----4-:R-:W-:Y:S01]  /*0d00*/  NOP ;  /* 0x0000000000007918 */ /* 0x010fe20000000000 */
.L_x_14:
[----:B------:R-:W-:Y:S01]  /*0d10*/  VOTEU.ALL UP0, P1 ;  /* 0x0000000000ff7886 */ /* 0x000fe20000800000 */
[----:B--23--:R-:W-:Y:S01]  /*0d20*/  UMOV UR4, 0x20 ;  /* 0x0000002000047882 */ /* 0x00cfe20000000000 */
[----:B------:R-:W2:Y:S01]  /*0d30*/  LDCU UR7, c[0x0][0x36c] ;  /* 0x00006d80ff0777ac */ /* 0x000ea20008000800 */
[----:B------:R-:W-:Y:S01]  /*0d40*/  NOP ;  /* 0x0000000000007918 */ /* 0x000fe20000000000 */
[----:B-1----:R-:W-:Y:S01]  /*0d50*/  LOP3.LUT R3, R172, 0x1f, RZ, 0xc0, !PT ;  /* 0x0000001fac037812 */ /* 0x002fe200078ec0ff */
[----:B------:R-:W-:Y:S01]  /*0d60*/  @!UP0 UMOV UR6, 0x400 ;  /* 0x0000040000068882 */ /* 0x000fe20000000000 */
[----:B------:R-:W-:-:S04]  /*0d70*/  @!UP0 UIADD3 UR4, UPT, UPT, -UR4, 0x100000, URZ ;  /* 0x0010000004048890 */ /* 0x000fc8000fffe1ff */
[----:B------:R-:W-:Y:S02]  /*0d80*/  @!UP0 USHF.L.U32 UR5, UR4, 0xb, URZ ;  /* 0x0000000b04058899 */ /* 0x000fe400080006ff */
[----:B------:R-:W-:Y:S02]  /*0d90*/  @!UP0 USHF.L.U32 UR4, UR4, 0x1, URZ ;  /* 0x0000000104048899 */ /* 0x000fe400080006ff */
[----:B------:R-:W-:Y:S01]  /*0da0*/  @!UP0 ULEA UR6, UR45, UR6, 0x18 ;  /* 0x000000062d068291 */ /* 0x000fe2000f8ec0ff */
[----:B------:R-:W-:Y:S01]  /*0db0*/  VOTEU.ALL UP0, P1 ;  /* 0x0000000000ff7886 */ /* 0x000fe20000800000 */
[----:B------:R-:W-:Y:S02]  /*0dc0*/  UISETP.NE.AND UP4, UPT, UR17, URZ, UPT ;  /* 0x000000ff1100728c */ /* 0x000fe4000bf85270 */
[----:B--2---:R-:W-:Y:S01]  /*0dd0*/  UISETP.EQ.U32.AND UP5, UPT, UR7, 0x1, UPT ;  /* 0x000000010700788c */ /* 0x004fe2000bfa2070 */
[----:B------:R-:W1:Y:S07]  /*0de0*/  FENCE.VIEW.ASYNC.S ;  /* 0x00000000000073c6 */ /* 0x000e6e0000000000 */
[----:B-1----:R1:W2:Y:S01]  /*0df0*/  @!UP0 SYNCS.EXCH.64 URZ, [UR6+0xe0], UR4 ;  /* 0x0000e00406ff85b2 */ /* 0x0022a20008000100 */
[----:B------:R-:W-:Y:S05]  /*0e00*/  BRA.U !UP5, `(.L_x_15) ;  /* 0x000000010d087547 */ /* 0x000fea000b800000 */
[----:B--2---:R-:W-:Y:S01]  /*0e10*/  UCGABAR_ARV ;  /* 0x00000000000079c7 */ /* 0x004fe20008000000 */
[----:B------:R-:W-:Y:S05]  /*0e20*/  BRA `(.L_x_16) ;  /* 0x0000000000047947 */ /* 0x000fea0003800000 */
.L_x_15:
[----:B--2---:R-:W-:Y:S01]  /*0e30*/  NOP ;  /* 0x0000000000007918 */ /* 0x004fe20000000000 */
.L_x_16:
[----:B------:R-:W2:Y:S01]  /*0e40*/  S2UR UR16, SR_CTAID.X ;  /* 0x00000000001079c3 */ /* 0x000ea20000002500 */
[----:B------:R-:W-:-:S05]  /*0e50*/  CS2R.32 R161, SR_CgaSize ;  /* 0x0000000000a17805 */ /* 0x000fca0000008a00 */
[----:B------:R-:W-:-:S05]  /*0e60*/  IMAD R161, R161, -0xa0, RZ ;  /* 0xffffff60a1a17824 */ /* 0x000fca00078e02ff */
[----:B-1----:R-:W-:-:S14]  /*0e70*/  R2UR UR5, R161 ;  /* 0x00000000a10572ca */ /* 0x002fdc00000e0000 */
[----:B------:R-:W1:Y:S01]  /*0e80*/  LDCU UR5, c[0x0][UR5+0x2b0] ;  /* 0x00005600050577ac */ /* 0x000e620008000800 */
[----:B------:R-:W-:-:S05]  /*0e90*/  CS2R.32 R161, SR_CgaSize ;  /* 0x0000000000a17805 */ /* 0x000fca0000008a00 */
[----:B------:R-:W-:-:S05]  /*0ea0*/  IMAD R161, R161, -0xa0, RZ ;  /* 0xffffff60a1a17824 */ /* 0x000fca00078e02ff */
[----:B------:R-:W-:-:S14]  /*0eb0*/  R2UR UR4, R161 ;  /* 0x00000000a10472ca */ /* 0x000fdc00000e0000 */
[----:B------:R-:W3:Y:S01]  /*0ec0*/  LDCU UR4, c[0x0][UR4+0x2b4] ;  /* 0x00005680040477ac */ /* 0x000ee20008000800 */
[----:B------:R-:W4:Y:S01]  /*0ed0*/  S2UR UR7, SR_CTAID.Y ;  /* 0x00000000000779c3 */ /* 0x000f220000002600 */
[----:B------:R-:W-:-:S05]  /*0ee0*/  CS2R.32 R161, SR_CgaSize ;  /* 0x0000000000a17805 */ /* 0x000fca0000008a00 */
[----:B------:R-:W-:-:S05]  /*0ef0*/  IMAD R161, R161, -0xa0, RZ ;  /* 0xffffff60a1a17824 */ /* 0x000fca00078e02ff */
[----:B------:R-:W-:-:S14]  /*0f00*/  R2UR UR8, R161 ;  /* 0x00000000a10872ca */ /* 0x000fdc00000e0000 */
[----:B------:R-:W3:Y:S01]  /*0f10*/  LDCU UR8, c[0x0][UR8+0x2a0] ;  /* 0x00005400080877ac */ /* 0x000ee20008000800 */
[----:B------:R-:W-:-:S05]  /*0f20*/  CS2R.32 R161, SR_CgaSize ;  /* 0x0000000000a17805 */ /* 0x000fca0000008a00 */
[----:B------:R-:W-:-:S05]  /*0f30*/  IMAD R161, R161, -0xa0, RZ ;  /* 0xffffff60a1a17824 */ /* 0x000fca00078e02ff */
[----:B------:R-:W-:-:S14]  /*0f40*/  R2UR UR9, R161 ;  /* 0x00000000a10972ca */ /* 0x000fdc00000e0000 */
[----:B------:R-:W3:Y:S01]  /*0f50*/  LDCU UR9, c[0x0][UR9+0x2a4] ;  /* 0x00005480090977ac */ /* 0x000ee20008000800 */
[----:B------:R-:W3:Y:S01]  /*0f60*/  S2UR UR36, SR_CTAID.Z ;  /* 0x00000000002479c3 */ /* 0x000ee20000002700 */
[----:B------:R-:W3:Y:S01]  /*0f70*/  LDCU UR21, c[0x0][0xb24] ;  /* 0x00016480ff1577ac */ /* 0x000ee20008000800 */
[----:B------:R-:W-:Y:S02]  /*0f80*/  UISETP.GT.U32.AND UP0, UPT, UR47, 0xffff, UPT ;  /* 0x0000ffff2f00788c */ /* 0x000fe4000bf04070 */
[----:B------:R-:W-:Y:S01]  /*0f90*/  USHF.L.U32 UR27, UR45, 0xc, URZ ;  /* 0x0000000c2d1b7899 */ /* 0x000fe200080006ff */
[----:B--2---:R-:W-:Y:S01]  /*0fa0*/  I2FP.F32.U32 R2, UR16 ;  /* 0x0000001000027c45 */ /* 0x004fe20008201000 */
[----:B------:R-:W-:Y:S01]  /*0fb0*/  UMOV UR30, 0x5 ;  /* 0x00000005001e7882 */ /* 0x000fe20000000000 */
[----:B------:R-:W2:Y:S03]  /*0fc0*/  LDCU UR42, c[0x0][0xb24] ;  /* 0x00016480ff2a77ac */ /* 0x000ea60008000800 */
[----:B-1----:R-:W-:Y:S01]  /*0fd0*/  FMUL R2, R2, UR5 ;  /* 0x0000000502027c20 */ /* 0x002fe20008400000 */
[----:B------:R-:W1:Y:S01]  /*0fe0*/  LDCU UR29, c[0x0][0xb30] ;  /* 0x00016600ff1d77ac */ /* 0x000e620008000800 */
[----:B----4-:R-:W-:Y:S01]  /*0ff0*/  I2FP.F32.U32 R0, UR7 ;  /* 0x0000000700007c45 */ /* 0x010fe20008201000 */
[----:B------:R-:W-:-:S03]  /*1000*/  USHF.L.U32 UR46, UR16, 0x7, URZ ;  /* 0x00000007102e7899 */ /* 0x000fc600080006ff */
[----:B------:R-:W4:Y:S01]  /*1010*/  F2I.U32.TRUNC.NTZ R2, R2 ;  /* 0x0000000200027305 */ /* 0x000f22000020f000 */
[----:B------:R-:W-:Y:S01]  /*1020*/  USEL UR26, UR47, 0xffff, !UP0 ;  /* 0x0000ffff2f1a7887 */ /* 0x000fe2000c000000 */
[----:B---3--:R-:W-:Y:S01]  /*1030*/  FMUL R0, R0, UR4 ;  /* 0x0000000400007c20 */ /* 0x008fe20008400000 */
[----:B------:R-:W-:Y:S01]  /*1040*/  UISETP.GE.AND UP2, UPT, UR21, 0x1, UPT ;  /* 0x000000011500788c */ /* 0x000fe2000bf46270 */
[----:B------:R-:W-:-:S04]  /*1050*/  UMOV UR20, UR7 ;  /* 0x0000000700147c82 */ /* 0x000fc80008000000 */
[----:B------:R-:W3:Y:S01]  /*1060*/  F2I.U32.TRUNC.NTZ R0, R0 ;  /* 0x0000000000007305 */ /* 0x000ee2000020f000 */
[----:B----4-:R-:W-:Y:S02]  /*1070*/  R2UR UR4, R2 ;  /* 0x00000000020472ca */ /* 0x010fe400000e0000 */
[----:B------:R-:W-:Y:S02]  /*1080*/  PRMT R2, RZ, 0x7610, R2 ;  /* 0x00007610ff027816 */ /* 0x000fe40000000002 */
[----:B---3--:R-:W-:Y:S02]  /*1090*/  R2UR UR6, R0 ;  /* 0x00000000000672ca */ /* 0x008fe400000e0000 */
[----:B------:R-:W-:-:S07]  /*10a0*/  PRMT R0, RZ, 0x7610, R0 ;  /* 0x00007610ff007816 */ /* 0x000fce0000000000 */
[----:B------:R-:W-:-:S04]  /*10b0*/  UIADD3 UR5, UPT, UPT, -UR4, URZ, URZ ;  /* 0x000000ff04057290 */ /* 0x000fc8000fffe1ff */
[----:B------:R-:W-:Y:S02]  /*10c0*/  UIMAD UR5, UR8, UR5, UR16 ;  /* 0x00000005080572a4 */ /* 0x000fe4000f8e0210 */
[----:B------:R-:W-:-:S04]  /*10d0*/  UIADD3 UR4, UPT, UPT, -UR6, URZ, URZ ;  /* 0x000000ff06047290 */ /* 0x000fc8000fffe1ff */
[----:B------:R-:W-:Y:S01]  /*10e0*/  IMAD.U32 R161, RZ, RZ, UR5 ;  /* 0x00000005ffa17e24 */ /* 0x000fe2000f8e00ff */
[----:B------:R-:W-:-:S06]  /*10f0*/  UIMAD UR4, UR9, UR4, UR7 ;  /* 0x00000004090472a4 */ /* 0x000fcc000f8e0207 */
[----:B------:R-:W-:Y:S01]  /*1100*/  IMAD.U32 R160, RZ, RZ, UR4 ;  /* 0x00000004ffa07e24 */ /* 0x000fe2000f8e00ff */
[----:B-12---:R-:W-:Y:S06]  /*1110*/  BRA.U UP4, `(.L_x_17) ;  /* 0x0000000104447547 */ /* 0x006fec000b800000 */
[----:B------:R-:W-:Y:S02]  /*1120*/  R2UR UR4, R161 ;  /* 0x00000000a10472ca */ /* 0x000fe400000e0000 */
[----:B------:R-:W-:-:S11]  /*1130*/  R2UR UR8, R160 ;  /* 0x00000000a00872ca */ /* 0x000fd600000e0000 */
[----:B------:R-:W-:Y:S02]  /*1140*/  UISETP.GT.U32.AND UP0, UPT, UR4, 0x1, UPT ;  /* 0x000000010400788c */ /* 0x000fe4000bf04070 */
[----:B------:R-:W-:Y:S02]  /*1150*/  ULOP3.LUT UR4, UR4, 0xfffffffe, URZ, 0xc0, !UPT ;  /* 0xfffffffe04047892 */ /* 0x000fe4000f8ec0ff */
[----:B------:R-:W-:Y:S02]  /*1160*/  UISETP.NE.AND UP1, UPT, UR8, URZ, UP0 ;  /* 0x000000ff0800728c */ /* 0x000fe40008725270 */
[----:B------:R-:W-:Y:S02]  /*1170*/  UISETP.NE.AND UP0, UPT, UR8, 0x1, UP0 ;  /* 0x000000010800788c */ /* 0x000fe40008705270 */
[----:B------:R-:W-:Y:S02]  /*1180*/  USEL UR7, URZ, 0x1, UP1 ;  /* 0x00000001ff077887 */ /* 0x000fe40008800000 */
[----:B------:R-:W-:-:S02]  /*1190*/  USEL UR6, URZ, 0x4, UP0 ;  /* 0x00000004ff067887 */ /* 0x000fc40008000000 */
[----:B------:R-:W-:Y:S02]  /*11a0*/  USEL UR5, URZ, 0x2, UP1 ;  /* 0x00000002ff057887 */ /* 0x000fe40008800000 */
[----:B------:R-:W-:Y:S02]  /*11b0*/  ULEA UR4, UR8, UR4, 0x1 ;  /* 0x0000000408047291 */ /* 0x000fe4000f8e08ff */
[----:B------:R-:W-:Y:S02]  /*11c0*/  USEL UR8, URZ, 0x8, UP0 ;  /* 0x00000008ff087887 */ /* 0x000fe40008000000 */
[----:B------:R-:W-:-:S03]  /*11d0*/  UIADD3 UR5, UPT, UPT, UR5, UR6, UR7 ;  /* 0x0000000605057290 */ /* 0x000fc6000fffe007 */
[----:B------:R-:W-:Y:S01]  /*11e0*/  UMOV UR6, 0x3 ;  /* 0x0000000300067882 */ /* 0x000fe20000000000 */
[----:B------:R-:W-:Y:S02]  /*11f0*/  UIADD3 UR5, UPT, UPT, UR5, UR8, URZ ;  /* 0x0000000805057290 */ /* 0x000fe4000fffe0ff */
[----:B------:R-:W-:-:S04]  /*1200*/  USHF.L.U32 UR4, UR6, UR4, URZ ;  /* 0x0000000406047299 */ /* 0x000fc800080006ff */
[----:B------:R-:W-:Y:S02]  /*1210*/  IMAD.U32 R2, RZ, RZ, UR5 ;  /* 0x00000005ff027e24 */ /* 0x000fe4000f8e00ff */
[----:B------:R-:W-:Y:S02]  /*1220*/  IMAD.U32 R0, RZ, RZ, UR4 ;  /* 0x00000004ff007e24 */ /* 0x000fe4000f8e00ff */
.L_x_17:
[----:B------:R-:W-:Y:S05]  /*1230*/  BRA.U !UP2, `(.L_x_18) ;  /* 0x000000010ad47547 */ /* 0x000fea000b800000 */
[----:B------:R-:W1:Y:S01]  /*1240*/  LDCU.128 UR12, c[0x0][0xb10] ;  /* 0x00016200ff0c77ac */ /* 0x000e620008000c00 */
[----:B------:R-:W2:Y:S01]  /*1250*/  LDCU UR6, c[0x0][0x370] ;  /* 0x00006e00ff0677ac */ /* 0x000ea20008000800 */
[----:B------:R-:W3:Y:S01]  /*1260*/  LDCU UR5, c[0x0][0x374] ;  /* 0x00006e80ff0577ac */ /* 0x000ee20008000800 */
[----:B------:R-:W4:Y:S01]  /*1270*/  LDCU UR28, c[0x0][0xb0c] ;  /* 0x00016180ff1c77ac */ /* 0x000f220008000800 */
[----:B------:R-:W4:Y:S01]  /*1280*/  LDCU UR4, c[0x0][0xb20] ;  /* 0x00016400ff0477ac */ /* 0x000f220008000800 */
[----:B------:R-:W4:Y:S01]  /*1290*/  LDCU.64 UR8, c[0x0][0xb28] ;  /* 0x00016500ff0877ac */ /* 0x000f220008000a00 */
[----:B-1----:R-:W-:Y:S02]  /*12a0*/  UISETP.NE.AND UP0, UPT, UR14, 0x1, UPT ;  /* 0x000000010e00788c */ /* 0x002fe4000bf05270 */
[----:B---3--:R-:W-:Y:S02]  /*12b0*/  UIMAD.WIDE.U32 UR10, UR5, UR15, URZ ;  /* 0x0000000f050a72a5 */ /* 0x008fe4000f8e00ff */
[----:B--2---:R-:W-:-:S02]  /*12c0*/  UIMAD.WIDE.U32 UR22, UR6, UR12, URZ ;  /* 0x0000000c061672a5 */ /* 0x004fc4000f8e00ff */
[----:B----4-:R-:W-:Y:S02]  /*12d0*/  UISETP.NE.AND UP1, UPT, UR28, 0x1, UPT ;  /* 0x000000011c00788c */ /* 0x010fe4000bf25270 */
[----:B------:R-:W-:Y:S01]  /*12e0*/  UISETP.NE.AND UP2, UPT, UR21, 0x1, UPT ;  /* 0x000000011500788c */ /* 0x000fe2000bf45270 */
[----:B------:R-:W-:Y:S02]  /*12f0*/  UMOV UR10, UR11 ;  /* 0x0000000b000a7c82 */ /* 0x000fe40008000000 */
[----:B------:R-:W-:Y:S01]  /*1300*/  UMOV UR22, UR23 ;  /* 0x0000001700167c82 */ /* 0x000fe20008000000 */
[----:B------:R-:W-:Y:S02]  /*1310*/  @UP0 USHF.R.U32.HI UR5, URZ, UR4, UR10 ;  /* 0x00000004ff050299 */ /* 0x000fe4000801160a */
[----:B------:R-:W-:Y:S02]  /*1320*/  UIMAD.WIDE.U32 UR24, UR20, UR15, URZ ;  /* 0x0000000f141872a5 */ /* 0x000fe4000f8e00ff */
[----:B------:R-:W-:-:S02]  /*1330*/  UIMAD.WIDE.U32 UR10, UR5, UR8, URZ ;  /* 0x00000008050a72a5 */ /* 0x000fc4000f8e00ff */
[----:B------:R-:W-:Y:S02]  /*1340*/  @UP1 USHF.R.U32.HI UR6, URZ, UR13, UR22 ;  /* 0x0000000dff061299 */ /* 0x000fe40008011616 */
[----:B------:R-:W-:Y:S02]  /*1350*/  UIMAD.WIDE.U32 UR18, UR16, UR12, URZ ;  /* 0x0000000c101272a5 */ /* 0x000fe4000f8e00ff */
[----:B------:R-:W-:Y:S01]  /*1360*/  UIMAD.WIDE.U32 UR22, UR6, UR8, URZ ;  /* 0x00000008061672a5 */ /* 0x000fe2000f8e00ff */
[----:B------:R-:W-:Y:S01]  /*1370*/  UMOV UR24, UR25 ;  /* 0x0000001900187c82 */ /* 0x000fe20008000000 */
[----:B------:R-:W-:Y:S01]  /*1380*/  UMOV UR10, UR11 ;  /* 0x0000000b000a7c82 */ /* 0x000fe20008000000 */
[----:B------:R-:W-:Y:S02]  /*1390*/  USHF.R.U32.HI UR24, URZ, UR4, UR24 ;  /* 0x00000004ff187299 */ /* 0x000fe40008011618 */
[----:B------:R-:W-:Y:S02]  /*13a0*/  @UP2 USHF.R.U32.HI UR5, URZ, UR9, UR10 ;  /* 0x00000009ff052299 */ /* 0x000fe4000801160a */
[----:B------:R-:W-:Y:S01]  /*13b0*/  UMOV UR7, UR23 ;  /* 0x0000001700077c82 */ /* 0x000fe20008000000 */
[----:B------:R-:W-:Y:S01]  /*13c0*/  UMOV UR18, UR19 ;  /* 0x0000001300127c82 */ /* 0x000fe20008000000 */
[----:B------:R-:W-:-:S02]  /*13d0*/  @UP2 USHF.R.U32.HI UR6, URZ, UR9, UR7 ;  /* 0x00000009ff062299 */ /* 0x000fc40008011607 */
[----:B------:R-:W-:Y:S02]  /*13e0*/  USHF.R.U32.HI UR13, URZ, UR13, UR18 ;  /* 0x0000000dff0d7299 */ /* 0x000fe40008011612 */
[----:B------:R-:W-:Y:S02]  /*13f0*/  USEL UR4, UR20, UR24, !UP0 ;  /* 0x0000001814047287 */ /* 0x000fe4000c000000 */
[----:B------:R-:W-:Y:S02]  /*1400*/  UIMAD UR7, UR5, UR21, URZ ;  /* 0x00000015050772a4 */ /* 0x000fe4000f8e02ff */
[----:B------:R-:W-:Y:S02]  /*1410*/  USEL UR5, UR16, UR13, !UP1 ;  /* 0x0000000d10057287 */ /* 0x000fe4000c800000 */
[----:B------:R-:W-:Y:S02]  /*1420*/  UIMAD UR12, UR6, UR21, URZ ;  /* 0x00000015060c72a4 */ /* 0x000fe4000f8e02ff */
[----:B------:R-:W-:-:S02]  /*1430*/  UISETP.GE.AND UP0, UPT, UR4, UR7, UPT ;  /* 0x000000070400728c */ /* 0x000fc4000bf06270 */
[----:B------:R-:W-:Y:S02]  /*1440*/  UIMAD.WIDE.U32 UR10, UR4, UR8, URZ ;  /* 0x00000008040a72a5 */ /* 0x000fe4000f8e00ff */
[----:B------:R-:W-:Y:S02]  /*1450*/  UISETP.GE.OR UP0, UPT, UR5, UR12, UP0 ;  /* 0x0000000c0500728c */ /* 0x000fe40008706670 */
[----:B------:R-:W-:Y:S02]  /*1460*/  UIMAD.WIDE.U32 UR12, UR5, UR8, URZ ;  /* 0x00000008050c72a5 */ /* 0x000fe4000f8e00ff */
[----:B------:R-:W-:Y:S01]  /*1470*/  UIADD3 UR10, UPT, UPT, -UR4, URZ, URZ ;  /* 0x000000ff040a7290 */ /* 0x000fe2000fffe1ff */
[----:B------:R-:W-:Y:S01]  /*1480*/  UMOV UR8, UR11 ;  /* 0x0000000b00087c82 */ /* 0x000fe20008000000 */
[----:B------:R-:W-:Y:S02]  /*1490*/  UIADD3 UR11, UPT, UPT, -UR5, URZ, URZ ;  /* 0x000000ff050b7290 */ /* 0x000fe4000fffe1ff */
[----:B------:R-:W-:-:S03]  /*14a0*/  USHF.R.U32.HI UR8, URZ, UR9, UR8 ;  /* 0x00000009ff087299 */ /* 0x000fc60008011608 */
[----:B------:R-:W-:Y:S01]  /*14b0*/  @!UP0 UMOV UR7, UR13 ;  /* 0x0000000d00078c82 */ /* 0x000fe20008000000 */
[----:B------:R-:W-:Y:S02]  /*14c0*/  UIMAD UR20, UR14, UR10, UR20 ;  /* 0x0000000a0e1472a4 */ /* 0x000fe4000f8e0214 */
[----:B------:R-:W-:Y:S02]  /*14d0*/  USEL UR8, UR4, UR8, !UP2 ;  /* 0x0000000804087287 */ /* 0x000fe4000d000000 */
[----:B------:R-:W-:Y:S02]  /*14e0*/  @!UP0 USHF.R.U32.HI UR7, URZ, UR9, UR7 ;  /* 0x00000009ff078299 */ /* 0x000fe40008011607 */
[----:B------:R-:W-:Y:S02]  /*14f0*/  UIADD3 UR9, UPT, UPT, -UR8, URZ, URZ ;  /* 0x000000ff08097290 */ /* 0x000fe4000fffe1ff */
[----:B------:R-:W-:Y:S02]  /*1500*/  @!UP0 USEL UR7, UR5, UR7, !UP2 ;  /* 0x0000000705078287 */ /* 0x000fe4000d000000 */
[----:B------:R-:W-:-:S02]  /*1510*/  UIMAD UR9, UR21, UR9, UR4 ;  /* 0x00000009150972a4 */ /* 0x000fc4000f8e0204 */
[----:B------:R-:W-:Y:S02]  /*1520*/  @!UP0 UIADD3 UR8, UPT, UPT, UR8, -UR7, URZ ;  /* 0x8000000708088290 */ /* 0x000fe4000fffe0ff */
[----:B------:R-:W-:Y:S02]  /*1530*/  @!UP0 UIMAD UR6, UR9, UR6, UR7 ;  /* 0x00000006090682a4 */ /* 0x000fe4000f8e0207 */
[----:B------:R-:W-:Y:S02]  /*1540*/  @!UP0 UIMAD UR4, UR8, UR21, UR5 ;  /* 0x00000015080482a4 */ /* 0x000fe4000f8e0205 */
[----:B------:R-:W-:Y:S02]  /*1550*/  UIMAD UR16, UR28, UR11, UR16 ;  /* 0x0000000b1c1072a4 */ /* 0x000fe4000f8e0210 */
[----:B------:R-:W-:Y:S01]  /*1560*/  UIMAD UR20, UR4, UR14, UR20 ;  /* 0x0000000e041472a4 */ /* 0x000fe2000f8e0214 */
[----:B------:R-:W-:Y:S02]  /*1570*/  @!UP0 UMOV UR5, UR6 ;  /* 0x0000000600058c82 */ /* 0x000fe40008000000 */
[----:B------:R-:W-:-:S12]  /*1580*/  UIMAD UR16, UR5, UR28, UR16 ;  /* 0x0000001c051072a4 */ /* 0x000fd8000f8e0210 */
.L_x_18:
[----:B------:R-:W-:Y:S02]  /*1590*/  UISETP.NE.AND UP1, UPT, UR29, 0x1, UPT ;  /* 0x000000011d00788c */ /* 0x000fe4000bf25270 */
[----:B------:R-:W-:Y:S02]  /*15a0*/  ULOP3.LUT UR21, UR26, 0xffff, URZ, 0xc0, !UPT ;  /* 0x0000ffff1a157892 */ /* 0x000fe4000f8ec0ff */
[----:B------:R-:W-:Y:S02]  /*15b0*/  UISETP.NE.AND UP0, UPT, UR17, 0x2, UPT ;  /* 0x000000021100788c */ /* 0x000fe4000bf05270 */
[----:B------:R-:W-:Y:S02]  /*15c0*/  ULOP3.LUT UR22, UR27, 0x2000, URZ, 0xc0, !UPT ;  /* 0x000020001b167892 */ /* 0x000fe4000f8ec0ff */
[----:B------:R-:W-:Y:S02]  /*15d0*/  ULOP3.LUT UR46, UR46, 0x80, URZ, 0xc0, !UPT ;  /* 0x000000802e2e7892 */ /* 0x000fe4000f8ec0ff */
[----:B------:R-:W-:Y:S01]  /*15e0*/  USHF.L.U32 UR21, UR30, UR21, URZ ;  /* 0x000000151e157299 */ /* 0x000fe200080006ff */
[----:B------:R-:W-:Y:S11]  /*15f0*/  BRA.U UP1, `(.L_x_19) ;  /* 0x0000000101447547 */ /* 0x000ff6000b800000 */
[----:B------:R-:W1:Y:S01]  /*1600*/  LDCU.128 UR8, c[0x0][0xb10] ;  /* 0x00016200ff0877ac */ /* 0x000e620008000c00 */
[----:B------:R-:W2:Y:S01]  /*1610*/  LDCU UR12, c[0x0][0xb0c] ;  /* 0x00016180ff0c77ac */ /* 0x000ea20008000800 */
[----:B------:R-:W3:Y:S01]  /*1620*/  LDCU UR13, c[0x0][0xb20] ;  /* 0x00016400ff0d77ac */ /* 0x000ee20008000800 */
[----:B-1----:R-:W-:Y:S02]  /*1630*/  UIMAD.WIDE.U32 UR6, UR16, UR8, URZ ;  /* 0x00000008100672a5 */ /* 0x002fe4000f8e00ff */
[----:B------:R-:W-:Y:S02]  /*1640*/  UIMAD.WIDE.U32 UR4, UR20, UR11, URZ ;  /* 0x0000000b140472a5 */ /* 0x000fe4000f8e00ff */
[----:B--2---:R-:W-:Y:S02]  /*1650*/  UISETP.NE.AND UP2, UPT, UR12, 0x1, UPT ;  /* 0x000000010c00788c */ /* 0x004fe4000bf45270 */
[----:B------:R-:W-:Y:S01]  /*1660*/  UISETP.NE.AND UP1, UPT, UR10, 0x1, UPT ;  /* 0x000000010a00788c */ /* 0x000fe2000bf25270 */
[----:B------:R-:W-:-:S02]  /*1670*/  UMOV UR6, UR7 ;  /* 0x0000000700067c82 */ /* 0x000fc40008000000 */
[----:B------:R-:W-:Y:S01]  /*1680*/  UMOV UR4, UR5 ;  /* 0x0000000500047c82 */ /* 0x000fe20008000000 */
[----:B------:R-:W-:Y:S02]  /*1690*/  USHF.R.U32.HI UR6, URZ, UR9, UR6 ;  /* 0x00000009ff067299 */ /* 0x000fe40008011606 */
[----:B---3--:R-:W-:Y:S02]  /*16a0*/  USHF.R.U32.HI UR4, URZ, UR13, UR4 ;  /* 0x0000000dff047299 */ /* 0x008fe40008011604 */
[----:B------:R-:W-:Y:S02]  /*16b0*/  USEL UR5, UR16, UR6, !UP2 ;  /* 0x0000000610057287 */ /* 0x000fe4000d000000 */
[----:B------:R-:W-:-:S04]  /*16c0*/  USEL UR4, UR20, UR4, !UP1 ;  /* 0x0000000414047287 */ /* 0x000fc8000c800000 */
[----:B------:R-:W-:Y:S02]  /*16d0*/  UIADD3 UR6, UPT, UPT, UR5, -UR4, URZ ;  /* 0x8000000405067290 */ /* 0x000fe4000fffe0ff */
[----:B------:R-:W-:Y:S02]  /*16e0*/  UIADD3 UR4, UPT, UPT, -UR5, UR4, URZ ;  /* 0x0000000405047290 */ /* 0x000fe4000fffe1ff */
[----:B------:R-:W-:Y:S02]  /*16f0*/  UIMAD UR20, UR6, UR10, UR20 ;  /* 0x0000000a061472a4 */ /* 0x000fe4000f8e0214 */
[----:B------:R-:W-:-:S12]  /*1700*/  UIMAD UR16, UR4, UR12, UR16 ;  /* 0x0000000c041072a4 */ /* 0x000fd8000f8e0210 */
.L_x_19:
[----:B------:R-:W-:Y:S05]  /*1710*/  BRA.U !UP5, `(.L_x_20) ;  /* 0x000000010d0c7547 */ /* 0x000fea000b800000 */
[----:B------:R-:W-:Y:S01]  /*1720*/  UCGABAR_WAIT ;  /* 0x0000000000007dc7 */ /* 0x000fe20008000000 */
[----:B------:R-:W-:Y:S01]  /*1730*/  CCTL.IVALL ;  /* 0x00000000ff00798f */ /* 0x000fe20002000000 */
[----:B------:R-:W-:Y:S05]  /*1740*/  BRA `(.L_x_21) ;  /* 0x0000000000047947 */ /* 0x000fea0003800000 */
.L_x_20:
[----:B------:R-:W-:Y:S06]  /*1750*/  BAR.SYNC.DEFER_BLOCKING 0x0 ;  /* 0x0000000000007b1d */ /* 0x000fec0000010000 */
.L_x_21:
[----:B------:R-:W-:Y:S05]  /*1760*/  BRA.U UP0, `(.L_x_22) ;  /* 0x0000001100bc7547 */ /* 0x000fea000b800000 */
[----:B------:R-:W1:Y:S01]  /*1770*/  LDCU UR6, c[0x0][0x38c] ;  /* 0x00007180ff0677ac */ /* 0x000e620008000800 */
[----:B------:R-:W-:Y:S01]  /*1780*/  PLOP3.LUT P1, PT, PT, PT, UP3, 0x80, 0x8 ;  /* 0x000000000008781c */ /* 0x000fe20003f2f038 */
[----:B------:R-:W-:Y:S01]  /*1790*/  IMAD.MOV.U32 R12, RZ, RZ, 0x1 ;  /* 0x00000001ff0c7424 */ /* 0x000fe200078e00ff */
[----:B------:R-:W-:Y:S02]  /*17a0*/  ISETP.NE.AND P2, PT, R3, RZ, P3 ;  /* 0x000000ff0300720c */ /* 0x000fe40001f45270 */
[----:B------:R-:W-:Y:S02]  /*17b0*/  CS2R R10, SRZ ;  /* 0x00000000000a7805 */ /* 0x000fe4000001ff00 */
[----:B------:R-:W-:Y:S01]  /*17c0*/  PLOP3.LUT P1, PT, P1, PT, PT, 0x8, 0x80 ;  /* 0x000000000080781c */ /* 0x000fe20000f2e170 */
[----:B------:R-:W-:Y:S01]  /*17d0*/  IMAD.MOV.U32 R9, RZ, RZ, RZ ;  /* 0x000000ffff097224 */ /* 0x000fe200078e00ff */
[----:B------:R-:W2:Y:S01]  /*17e0*/  LDCU UR38, c[0x0][0x370] ;  /* 0x00006e00ff2677ac */ /* 0x000ea20008000800 */
[----:B------:R-:W-:Y:S01]  /*17f0*/  IMAD.MOV.U32 R8, RZ, RZ, 0x1 ;  /* 0x00000001ff087424 */ /* 0x000fe200078e00ff */
[----:B------:R-:W3:Y:S01]  /*1800*/  LDCU.64 UR26, c[0x0][0x348] ;  /* 0x00006900ff1a77ac */ /* 0x000ee20008000a00 */
[----:B------:R-:W-:Y:S01]  /*1810*/  ULEA.HI UR43, UR22, UR46, URZ, 0x19 ;  /* 0x0000002e162b7291 */ /* 0x000fe2000f8fc8ff */
[----:B------:R-:W4:Y:S01]  /*1820*/  LDCU UR37, c[0x0][0x374] ;  /* 0x00006e80ff2577ac */ /* 0x000f220008000800 */
[----:B-1----:R-:W-:-:S02]  /*1830*/  UIADD3 UR5, UPT, UPT, UR6, 0x7f, URZ ;  /* 0x0000007f06057890 */ /* 0x002fc4000fffe0ff */
[----:B------:R-:W-:Y:S02]  /*1840*/  UIADD3 UR47, UPT, UPT, UR6, 0xfe, URZ ;  /* 0x000000fe062f7890 */ /* 0x000fe4000fffe0ff */
[----:B------:R-:W-:Y:S01]  /*1850*/  USHF.R.S32.HI UR4, URZ, 0x1f, UR5 ;  /* 0x0000001fff047899 */ /* 0x000fe20008011405 */
[----:B------:R-:W-:-:S03]  /*1860*/  UMOV UR7, URZ ;  /* 0x000000ff00077c82 */ /* 0x000fc60008000000 */
[----:B------:R-:W-:Y:S02]  /*1870*/  ULEA.HI UR4, UR4, UR5, URZ, 0x7 ;  /* 0x0000000504047291 */ /* 0x000fe4000f8f38ff */
[----:B------:R-:W-:Y:S02]  /*1880*/  UIADD3 UR5, UPT, UPT, UR6, -0x1, URZ ;  /* 0xffffffff06057890 */ /* 0x000fe4000fffe0ff */
[----:B------:R-:W-:Y:S02]  /*1890*/  USHF.R.S32.HI UR40, URZ, 0x7, UR4 ;  /* 0x00000007ff287899 */ /* 0x000fe40008011404 */
[----:B------:R-:W-:Y:S02]  /*18a0*/  UISETP.GE.U32.AND UP1, UPT, UR5, -0xff, UPT ;  /* 0xffffff010500788c */ /* 0x000fe4000bf26070 */
[----:B------:R-:W-:-:S04]  /*18b0*/  UISETP.LT.U32.AND UP0, UPT, UR40, 0x3, UPT ;  /* 0x000000032800788c */ /* 0x000fc8000bf01070 */
[----:B------:R-:W-:Y:S02]  /*18c0*/  USEL UR39, UR40, 0x3, UP0 ;  /* 0x0000000328277887 */ /* 0x000fe40008000000 */
[----:B------:R-:W-:Y:S02]  /*18d0*/  UISETP.NE.AND UP0, UPT, UR17, URZ, UPT ;  /* 0x000000ff1100728c */ /* 0x000fe4000bf05270 */
[----:B------:R-:W-:Y:S02]  /*18e0*/  UIADD3 UR4, UPT, UPT, UR39, -0x1, URZ ;  /* 0xffffffff27047890 */ /* 0x000fe4000fffe0ff */
[----:B------:R-:W-:Y:S02]  /*18f0*/  @UP1 UIADD3 UR4, UPT, UPT, UR39, URZ, URZ ;  /* 0x000000ff27041290 */ /* 0x000fe4000fffe0ff */
[----:B------:R-:W-:Y:S02]  /*1900*/  USEL UR23, UR41, 0x2, UP0 ;  /* 0x0000000229177887 */ /* 0x000fe40008000000 */
[----:B------:R-:W-:-:S02]  /*1910*/  UIADD3 UR44, UPT, UPT, UR40, -UR39, URZ ;  /* 0x80000027282c7290 */ /* 0x000fc4000fffe0ff */
[----:B------:R-:W-:Y:S02]  /*1920*/  UIADD3 UR25, UPT, UPT, UR4, 0x1, URZ ;  /* 0x0000000104197890 */ /* 0x000fe4000fffe0ff */
[----:B--234-:R-:W-:-:S12]  /*1930*/  UIADD3 UR41, UPT, UPT, -UR4, URZ, URZ ;  /* 0x000000ff04297290 */ /* 0x01cfd8000fffe1ff */
.L_x_42:
[----:B------:R-:W-:Y:S01]  /*1940*/  UISETP.NE.AND UP0, UPT, UR45, URZ, UPT ;  /* 0x000000ff2d00728c */ /* 0x000fe2000bf05270 */
[----:B-1----:R-:W1:Y:S08]  /*1950*/  S2UR UR45, SR_CgaCtaId ;  /* 0x00000000002d79c3 */ /* 0x002e700000008800 */
[----:B------:R-:W-:Y:S05]  /*1960*/  BRA.U UP0, `(.L_x_23) ;  /* 0x0000000100347547 */ /* 0x000fea000b800000 */
[----:B------:R-:W2:Y:S01]  /*1970*/  S2R R0, SR_CgaCtaId ;  /* 0x0000000000007919 */ /* 0x000ea20000008800 */
[----:B------:R-:W-:Y:S02]  /*1980*/  MOV R3, 0x400 ;  /* 0x0000040000037802 */ /* 0x000fe40000000f00 */
[----:B------:R-:W-:Y:S02]  /*1990*/  SHF.L.U32 R2, R8, 0x1f, RZ ;  /* 0x0000001f08027819 */ /* 0x000fe400000006ff */
[----:B--2---:R-:W-:-:S05]  /*19a0*/  LEA R0, R0, R3, 0x18 ;  /* 0x0000000300007211 */ /* 0x004fca00078ec0ff */
[----:B------:R-:W-:-:S04]  /*19b0*/  IMAD R3, R9, 0x8, R0 ;  /* 0x0000000809037824 */ /* 0x000fc800078e0200 */
[----:B------:R-:W2:Y:S02]  /*19c0*/  SYNCS.PHASECHK.TRANS64.TRYWAIT P0, [R3+URZ+0xd0], R2 ;  /* 0x0000d002030075a7 */ /* 0x000ea400080011ff */
[----:B--2---:R-:W-:Y:S05]  /*19d0*/  @!P0 BRA `(.L_x_24) ;  /* 0x000000a000a08947 */ /* 0x004fea0003800000 */
.L_x_143:
[----:B------:R-:W-:Y:S01]  /*19e0*/  VIADD R9, R9, 0x1 ;  /* 0x0000000109097836 */ /* 0x000fe20000000000 */
[----:B------:R2:W-:Y:S04]  /*19f0*/  SYNCS.ARRIVE.TRANS64.A1T0 RZ, [R3+URZ+0xc0], RZ ;  /* 0x0000c0ff03ff79a7 */ /* 0x0005e800081000ff */
[----:B------:R-:W-:-:S04]  /*1a00*/  ISETP.NE.AND P0, PT, R9, 0x2, PT ;  /* 0x000000020900780c */ /* 0x000fc80003f05270 */
[----:B------:R-:W-:Y:S02]  /*1a10*/  SEL R9, R9, RZ, P0 ;  /* 0x000000ff09097207 */ /* 0x000fe40000000000 */
[----:B--2---:R-:W-:-:S04]  /*1a20*/  SEL R3, RZ, 0x1, P0 ;  /* 0x00000001ff037807 */ /* 0x004fc80000000000 */
[----:B------:R-:W-:-:S07]  /*1a30*/  LOP3.LUT R8, R8, R3, RZ, 0x3c, !PT ;  /* 0x0000000308087212 */ /* 0x000fce00078e3cff */
.L_x_23:
[----:B------:R-:W-:Y:S01]  /*1a40*/  UMOV UR6, 0x400 ;  /* 0x0000040000067882 */ /* 0x000fe20000000000 */
[----:B------:R-:W-:Y:S01]  /*1a50*/  SHF.L.U32 R0, R12, 0x1f, RZ ;  /* 0x0000001f0c007819 */ /* 0x000fe200000006ff */
[----:B-1----:R-:W-:Y:S02]  /*1a60*/  ULEA UR6, UR45, UR6, 0x18 ;  /* 0x000000062d067291 */ /* 0x002fe4000f8ec0ff */
[----:B------:R-:W-:Y:S02]  /*1a70*/  UISETP.GE.U32.AND UP0, UPT, UR47, 0xff, UPT ;  /* 0x000000ff2f00788c */ /* 0x000fe4000bf06070 */
[----:B------:R-:W-:Y:S02]  /*1a80*/  ULEA UR4, UR7, UR6, 0x3 ;  /* 0x0000000607047291 */ /* 0x000fe4000f8e18ff */
[----:B------:R-:W-:Y:S01]  /*1a90*/  ULEA UR11, UR20, UR46, 0x8 ;  /* 0x0000002e140b7291 */ /* 0x000fe2000f8e40ff */
[----:B------:R-:W-:-:S06]  /*1aa0*/  UMOV UR13, URZ ;  /* 0x000000ff000d7c82 */ /* 0x000fcc0008000000 */
[----:B------:R1:W2:Y:S01]  /*1ab0*/  SYNCS.PHASECHK.TRANS64.TRYWAIT P0, [UR4+0x18], R0 ;  /* 0x00001800ff0075a7 */ /* 0x0002a20008001104 */
[----:B------:R-:W-:-:S04]  /*1ac0*/  ULEA.HI UR4, UR16, UR16, URZ, 0x1 ;  /* 0x0000001010047291 */ /* 0x000fc8000f8f08ff */
[----:B------:R-:W-:-:S04]  /*1ad0*/  USHF.L.U32 UR4, UR4, 0x7, URZ ;  /* 0x0000000704047899 */ /* 0x000fc800080006ff */
[----:B------:R-:W-:-:S04]  /*1ae0*/  ULOP3.LUT UR35, UR4, 0xffffff00, URZ, 0xc0, !UPT ;  /* 0xffffff0004237892 */ /* 0x000fc8000f8ec0ff */
[----:B------:R-:W-:Y:S01]  /*1af0*/  UIADD3 UR35, UPT, UPT, UR43, UR35, URZ ;  /* 0x000000232b237290 */ /* 0x000fe2000fffe0ff */
[----:B------:R-:W-:Y:S11]  /*1b00*/  BRA.U !UP0, `(.L_x_25) ;  /* 0x0000000108c47547 */ /* 0x000ff6000b800000 */
[----:B------:R-:W-:Y:S01]  /*1b10*/  UMOV UR16, UR41 ;  /* 0x0000002900107c82 */ /* 0x000fe20008000000 */
[----:B------:R-:W-:Y:S01]  /*1b20*/  UMOV UR4, UR7 ;  /* 0x0000000700047c82 */ /* 0x000fe20008000000 */
[----:B------:R-:W-:-:S05]  /*1b30*/  UMOV UR34, URZ ;  /* 0x000000ff00227c82 */ /* 0x000fca0008000000 */
.L_x_31:
[----:B------:R-:W-:Y:S01]  /*1b40*/  ULEA UR33, UR4, UR6, 0x3 ;  /* 0x0000000604217291 */ /* 0x000fe2000f8e18ff */
[----:B------:R-:W-:Y:S01]  /*1b50*/  @P3 MOV R2, 0x10000 ;  /* 0x0001000000023802 */ /* 0x000fe20000000f00 */
[----:B--234-:R-:W-:Y:S10]  /*1b60*/  @P0 BRA `(.L_x_26) ;  /* 0x00000000000c0947 */ /* 0x01cff40003800000 */
[----:B------:R-:W-:-:S04]  /*1b70*/  SHF.L.U32 R3, R12, 0x1f, RZ ;  /* 0x0000001f0c037819 */ /* 0x000fc800000006ff */
[----:B------:R-:W2:Y:S02]  /*1b80*/  SYNCS.PHASECHK.TRANS64.TRYWAIT P0, [UR33+0x18], R3 ;  /* 0x00001803ff0075a7 */ /* 0x000ea40008001121 */
[----:B--2---:R-:W-:Y:S05]  /*1b90*/  @!P0 BRA `(.L_x_27) ;  /* 0x000000a000448947 */ /* 0x004fea0003800000 */
.L_x_26:
[----:B------:R2:W-:Y:S01]  /*1ba0*/  @P3 SYNCS.ARRIVE.TRANS64 RZ, [UR33], R2 ;  /* 0x00000002ffff39a7 */ /* 0x0005e20008000021 */
[----:B------:R-:W-:Y:S02]  /*1bb0*/  ULOP3.LUT UR5, UR23, 0x2, URZ, 0xfc, !UPT ;  /* 0x0000000217057892 */ /* 0x000fe4000f8efcff */
[----:B------:R-:W-:Y:S02]  /*1bc0*/  UIADD3 UR16, UPT, UPT, UR16, 0x1, URZ ;  /* 0x0000000110107890 */ /* 0x000fe4000fffe0ff */
[----:B------:R-:W-:Y:S02]  /*1bd0*/  UISETP.NE.AND UP0, UPT, UR5, 0x2, UPT ;  /* 0x000000020500788c */ /* 0x000fe4000bf05270 */
[----:B------:R-:W-:-:S07]  /*1be0*/  UISETP.NE.AND UP2, UPT, UR16, 0x1, UPT ;  /* 0x000000011000788c */ /* 0x000fce000bf45270 */
[----:B------:R-:W-:Y:S05]  /*1bf0*/  BRA.U UP0, `(.L_x_28) ;  /* 0x0000000100047547 */ /* 0x000fea000b800000 */
[----:B------:R-:W-:Y:S05]  /*1c00*/  BPT.TRAP 0x1 ;  /* 0x000000040000795c */ /* 0x000fea0000300000 */
.L_x_28:
[----:B------:R-:W-:Y:S04]  /*1c10*/  BSSY.RECONVERGENT B0, `(.L_x_29) ;  /* 0x0000003000007945 */ /* 0x000fe80003800200 */
[----:B------:R-:W-:Y:S05]  /*1c20*/  @!P2 BRA `(.L_x_30) ;  /* 0x000000000004a947 */ /* 0x000fea0003800000 */
[----:B------:R-:W-:Y:S05]  /*1c30*/  BPT.TRAP 0x1 ;  /* 0x000000040000795c */ /* 0x000fea0000300000 */
.L_x_30:
[----:B------:R-:W-:Y:S05]  /*1c40*/  BSYNC.RECONVERGENT B0 ;  /* 0x0000000000007941 */ /* 0x000fea0003800200 */
.L_x_29:
[----:B------:R-:W-:Y:S02]  /*1c50*/  UIADD3 UR5, UPT, UPT, UR4, 0x1, URZ ;  /* 0x0000000104057890 */ /* 0x000fe4000fffe0ff */
[----:B------:R-:W-:Y:S02]  /*1c60*/  UIADD3 UR14, UP1, UPT, UR26, 0x80, URZ ;  /* 0x000000801a0e7890 */ /* 0x000fe4000ff3e0ff */
[----:B------:R-:W-:Y:S02]  /*1c70*/  UISETP.NE.AND UP0, UPT, UR5, 0x3, UPT ;  /* 0x000000030500788c */ /* 0x000fe4000bf05270 */
[----:B------:R-:W-:Y:S02]  /*1c80*/  ULOP3.LUT UR33, UR33, 0xfefffff8, URZ, 0xc0, !UPT ;  /* 0xfefffff821217892 */ /* 0x000fe4000f8ec0ff */
[----:B------:R-:W-:Y:S02]  /*1c90*/  USEL UR8, URZ, 0x1, UP0 ;  /* 0x00000001ff087887 */ /* 0x000fe40008000000 */
[----:B------:R-:W-:-:S02]  /*1ca0*/  USEL UR7, UR5, URZ, UP0 ;  /* 0x000000ff05077287 */ /* 0x000fc40008000000 */
[----:B------:R-:W-:Y:S02]  /*1cb0*/  UIADD3.X UR15, UPT, UPT, URZ, UR27, URZ, UP1, !UPT ;  /* 0x0000001bff0f7290 */ /* 0x000fe40008ffe4ff */
[----:B------:R-:W-:Y:S01]  /*1cc0*/  ULEA UR5, UR7, UR6, 0x3 ;  /* 0x0000000607057291 */ /* 0x000fe2000f8e18ff */
[----:B------:R-:W-:Y:S01]  /*1cd0*/  LOP3.LUT R12, R12, UR8, RZ, 0x3c, !PT ;  /* 0x000000080c0c7c12 */ /* 0x000fe2000f8e3cff */
[----:B------:R-:W-:Y:S02]  /*1ce0*/  USHF.L.U32 UR8, UR4, 0xe, URZ ;  /* 0x0000000e04087899 */ /* 0x000fe400080006ff */
[----:B------:R-:W-:Y:S01]  /*1cf0*/  UIADD3 UR4, UP0, UPT, UR26, 0x180, URZ ;  /* 0x000001801a047890 */ /* 0x000fe2000ff1e0ff */
[----:B-1----:R-:W-:Y:S01]  /*1d00*/  SHF.L.U32 R0, R12, 0x1f, RZ ;  /* 0x0000001f0c007819 */ /* 0x002fe200000006ff */
[----:B------:R-:W-:Y:S02]  /*1d10*/  ULOP3.LUT UR32, UR8, UR22, URZ, 0xfc, !UPT ;  /* 0x0000001608207292 */ /* 0x000fe4000f8efcff */
[----:B------:R-:W-:Y:S01]  /*1d20*/  UPRMT UR13, URZ, 0x5410, UR21 ;  /* 0x00005410ff0d7896 */ /* 0x000fe20008000015 */
[----:B------:R3:W4:Y:S01]  /*1d30*/  SYNCS.PHASECHK.TRANS64.TRYWAIT P0, [UR5+0x18], R0 ;  /* 0x00001800ff0075a7 */ /* 0x0007220008001105 */
[----:B------:R-:W-:-:S02]  /*1d40*/  UIADD3 UR32, UPT, UPT, UR6, 0xc400, UR32 ;  /* 0x0000c40006207890 */ /* 0x000fc4000fffe020 */
[----:B------:R-:W-:Y:S02]  /*1d50*/  UIADD3 UR8, UPT, UPT, UR6, 0x18400, UR8 ;  /* 0x0001840006087890 */ /* 0x000fe4000fffe008 */
[----:B------:R-:W-:Y:S01]  /*1d60*/  UIADD3.X UR5, UPT, UPT, URZ, UR27, URZ, UP0, !UPT ;  /* 0x0000001bff057290 */ /* 0x000fe200087fe4ff */
[----:B------:R-:W-:Y:S01]  /*1d70*/  UMOV UR18, 0x0 ;  /* 0x0000000000127882 */ /* 0x000fe20000000000 */
[----:B------:R-:W-:Y:S01]  /*1d80*/  UMOV UR19, 0x10000000 ;  /* 0x1000000000137882 */ /* 0x000fe20000000000 */
[----:B------:R-:W-:Y:S01]  /*1d90*/  UMOV UR10, UR34 ;  /* 0x00000022000a7c82 */ /* 0x000fe20008000000 */
[----:B------:R-:W-:Y:S01]  /*1da0*/  UMOV UR12, UR36 ;  /* 0x00000024000c7c82 */ /* 0x000fe20008000000 */
[----:B------:R-:W-:Y:S01]  /*1db0*/  UMOV UR9, UR33 ;  /* 0x0000002100097c82 */ /* 0x000fe20008000000 */
[----:B------:R1:W-:Y:S03]  /*1dc0*/  UTMALDG.3D.MULTICAST.2CTA [UR32], [UR14], UR13, desc[UR18] ;  /* 0x000012200e0073b4 */ /* 0x0003e6000821180d */
[----:B------:R2:W-:Y:S01]  /*1dd0*/  UTMALDG.3D.2CTA [UR8], [UR4], desc[UR18] ;  /* 0x00001208040075b4 */ /* 0x0005e20008211000 */
[----:B-1----:R-:W-:Y:S01]  /*1de0*/  UIADD3 UR34, UPT, UPT, UR34, 0x80, URZ ;  /* 0x0000008022227890 */ /* 0x002fe2000fffe0ff */
[----:B------:R-:W-:Y:S01]  /*1df0*/  UMOV UR13, UR25 ;  /* 0x00000019000d7c82 */ /* 0x000fe20008000000 */
[----:B--2---:R-:W-:Y:S01]  /*1e00*/  UMOV UR4, UR7 ;  /* 0x0000000700047c82 */ /* 0x004fe20008000000 */
[----:B------:R-:W-:Y:S09]  /*1e10*/  BRA.U UP2, `(.L_x_31) ;  /* 0xfffffffd02487547 */ /* 0x000ff2000b83ffff */
.L_x_25:
[----:B------:R-:W-:Y:S01]  /*1e20*/  ULEA UR4, UR7, UR6, 0x3 ;  /* 0x0000000607047291 */ /* 0x000fe2000f8e18ff */
[----:B-1-3--:R-:W-:Y:S01]  /*1e30*/  SHF.L.U32 R0, R12, 0x1f, RZ ;  /* 0x0000001f0c007819 */ /* 0x00afe200000006ff */
[----:B------:R-:W-:Y:S01]  /*1e40*/  @!P1 SYNCS.ARRIVE.TRANS64.A1T0 RZ, [UR6+0x78], RZ ;  /* 0x000078ffffff99a7 */ /* 0x000fe20008100006 */
[----:B------:R-:W-:-:S06]  /*1e50*/  UISETP.GT.AND UP0, UPT, UR40, UR39, UPT ;  /* 0x000000272800728c */ /* 0x000fcc000bf04270 */
[----:B--2-4-:R1:W2:Y:S03]  /*1e60*/  SYNCS.PHASECHK.TRANS64.TRYWAIT P0, [UR4+0x18], R0 ;  /* 0x00001800ff0075a7 */ /* 0x0142a60008001104 */
[----:B------:R-:W-:Y:S05]  /*1e70*/  BRA.U !UP0, `(.L_x_32) ;  /* 0x0000000108c47547 */ /* 0x000fea000b800000 */
[----:B------:R-:W-:Y:S01]  /*1e80*/  UIADD3 UR24, UPT, UPT, UR44, UR13, URZ ;  /* 0x0000000d2c187290 */ /* 0x000fe2000fffe0ff */
[----:B------:R-:W-:-:S11]  /*1e90*/  UMOV UR4, UR7 ;  /* 0x0000000700047c82 */ /* 0x000fd60008000000 */
.L_x_38:
[----:B------:R-:W-:Y:S01]  /*1ea0*/  ULEA UR17, UR4, UR6, 0x3 ;  /* 0x0000000604117291 */ /* 0x000fe2000f8e18ff */
[----:B--2---:R-:W-:Y:S01]  /*1eb0*/  @P3 MOV R2, 0x10000 ;  /* 0x0001000000023802 */ /* 0x004fe20000000f00 */
[----:B--2-4-:R-:W-:Y:S10]  /*1ec0*/  @P0 BRA `(.L_x_33) ;  /* 0x00000000000c0947 */ /* 0x014ff40003800000 */
[----:B------:R-:W-:-:S04]  /*1ed0*/  SHF.L.U32 R3, R12, 0x1f, RZ ;  /* 0x0000001f0c037819 */ /* 0x000fc800000006ff */
[----:B------:R-:W2:Y:S02]  /*1ee0*/  SYNCS.PHASECHK.TRANS64.TRYWAIT P0, [UR17+0x18], R3 ;  /* 0x00001803ff0075a7 */ /* 0x000ea40008001111 */
[----:B--2---:R-:W-:Y:S05]  /*1ef0*/  @!P0 BRA `(.L_x_34) ;  /* 0x0000009c00848947 */ /* 0x004fea0003800000 */
.L_x_33:
[----:B------:R2:W-:Y:S01]  /*1f00*/  @P3 SYNCS.ARRIVE.TRANS64 RZ, [UR17], R2 ;  /* 0x00000002ffff39a7 */ /* 0x0005e20008000011 */
[----:B------:R-:W-:-:S04]  /*1f10*/  ULOP3.LUT UR5, UR23, 0x2, URZ, 0xfc, !UPT ;  /* 0x0000000217057892 */ /* 0x000fc8000f8efcff */
[----:B------:R-:W-:-:S09]  /*1f20*/  UISETP.NE.AND UP0, UPT, UR5, 0x2, UPT ;  /* 0x000000020500788c */ /* 0x000fd2000bf05270 */
[----:B------:R-:W-:Y:S05]  /*1f30*/  BRA.U UP0, `(.L_x_35) ;  /* 0x0000000100047547 */ /* 0x000fea000b800000 */
[----:B------:R-:W-:Y:S05]  /*1f40*/  BPT.TRAP 0x1 ;  /* 0x000000040000795c */ /* 0x000fea0000300000 */
.L_x_35:
[----:B------:R-:W-:Y:S04]  /*1f50*/  BSSY.RECONVERGENT B0, `(.L_x_36) ;  /* 0x0000003000007945 */ /* 0x000fe80003800200 */
[----:B------:R-:W-:Y:S05]  /*1f60*/  @!P2 BRA `(.L_x_37) ;  /* 0x000000000004a947 */ /* 0x000fea0003800000 */
[----:B------:R-:W-:Y:S05]  /*1f70*/  BPT.TRAP 0x1 ;  /* 0x000000040000795c */ /* 0x000fea0000300000 */
.L_x_37:
[----:B------:R-:W-:Y:S05]  /*1f80*/  BSYNC.RECONVERGENT B0 ;  /* 0x0000000000007941 */ /* 0x000fea0003800200 */
.L_x_36:
[----:B------:R-:W-:Y:S02]  /*1f90*/  UIADD3 UR5, UPT, UPT, UR4, 0x1, URZ ;  /* 0x0000000104057890 */ /* 0x000fe4000fffe0ff */
[----:B------:R-:W-:Y:S02]  /*1fa0*/  USHF.L.U32 UR18, UR13, 0x7, URZ ;  /* 0x000000070d127899 */ /* 0x000fe400080006ff */
[----:B------:R-:W-:Y:S02]  /*1fb0*/  UISETP.NE.AND UP0, UPT, UR5, 0x3, UPT ;  /* 0x000000030500788c */ /* 0x000fe4000bf05270 */
[----:B------:R-:W-:Y:S02]  /*1fc0*/  ULOP3.LUT UR17, UR17, 0xfefffff8, URZ, 0xc0, !UPT ;  /* 0xfefffff811117892 */ /* 0x000fe4000f8ec0ff */
[----:B------:R-:W-:Y:S02]  /*1fd0*/  USEL UR8, URZ, 0x1, UP0 ;  /* 0x00000001ff087887 */ /* 0x000fe40008000000 */
[----:B------:R-:W-:-:S02]  /*1fe0*/  USEL UR7, UR5, URZ, UP0 ;  /* 0x000000ff05077287 */ /* 0x000fc40008000000 */
[----:B------:R-:W-:Y:S02]  /*1ff0*/  UIADD3 UR14, UP0, UPT, UR26, 0x180, URZ ;  /* 0x000001801a0e7890 */ /* 0x000fe4000ff1e0ff */
        /* <DEDUP_REMOVED lines=9> */
[----:B------:R-:W-:Y:S02]  /*2090*/  UIADD3.X UR5, UPT, UPT, URZ, UR27, URZ, UP1, !UPT ;  /* 0x0000001bff057290 */ /* 0x000fe40008ffe4ff */
[----:B------:R-:W-:Y:S02]  /*20a0*/  UIADD3 UR8, UPT, UPT, UR6, 0x18400, UR8 ;  /* 0x0001840006087890 */ /* 0x000fe4000fffe008 */
[----:B------:R-:W-:Y:S01]  /*20b0*/  UIADD3.X UR15, UPT, UPT, URZ, UR27, URZ, UP0, !UPT ;  /* 0x0000001bff0f7290 */ /* 0x000fe200087fe4ff */
[----:B------:R-:W-:Y:S01]  /*20c0*/  UMOV UR28, 0x0 ;  /* 0x00000000001c7882 */ /* 0x000fe20000000000 */
[----:B------:R-:W-:Y:S01]  /*20d0*/  UMOV UR29, 0x10000000 ;  /* 0x10000000001d7882 */ /* 0x000fe20000000000 */
[----:B------:R-:W-:Y:S01]  /*20e0*/  UMOV UR19, UR35 ;  /* 0x0000002300137c82 */ /* 0x000fe20008000000 */
[----:B------:R-:W-:Y:S01]  /*20f0*/  UMOV UR20, UR36 ;  /* 0x0000002400147c82 */ /* 0x000fe20008000000 */
[----:B------:R-:W-:Y:S01]  /*2100*/  UMOV UR12, UR36 ;  /* 0x00000024000c7c82 */ /* 0x000fe20008000000 */
[----:B------:R1:W-:Y:S01]  /*2110*/  UTMALDG.3D.MULTICAST.2CTA [UR16], [UR4], UR10, desc[UR28] ;  /* 0x00001c10040073b4 */ /* 0x0003e2000821180a */
[----:B------:R-:W-:Y:S01]  /*2120*/  UMOV UR9, UR17 ;  /* 0x0000001100097c82 */ /* 0x000fe20008000000 */
[----:B------:R-:W-:-:S04]  /*2130*/  UIADD3 UR13, UPT, UPT, UR13, 0x1, URZ ;  /* 0x000000010d0d7890 */ /* 0x000fc8000fffe0ff */
[----:B------:R-:W-:Y:S01]  /*2140*/  UISETP.NE.AND UP0, UPT, UR13, UR24, UPT ;  /* 0x000000180d00728c */ /* 0x000fe2000bf05270 */
[----:B-1----:R-:W-:Y:S01]  /*2150*/  UMOV UR10, UR18 ;  /* 0x00000012000a7c82 */ /* 0x002fe20008000000 */
[----:B------:R-:W-:Y:S01]  /*2160*/  UMOV UR4, UR7 ;  /* 0x0000000700047c82 */ /* 0x000fe20008000000 */
[----:B------:R3:W-:Y:S06]  /*2170*/  UTMALDG.3D.2CTA [UR8], [UR14], desc[UR28] ;  /* 0x00001c080e0075b4 */ /* 0x0007ec0008211000 */
[----:B---3--:R-:W-:Y:S05]  /*2180*/  BRA.U UP0, `(.L_x_38) ;  /* 0xfffffffd00447547 */ /* 0x008fea000b83ffff */
.L_x_32:
[C---:B------:R-:W-:Y:S01]  /*2190*/  LEA R3, R11.reuse, UR6, 0x3 ;  /* 0x000000060b037c11 */ /* 0x040fe2000f8e18ff */
[----:B------:R-:W-:Y:S01]  /*21a0*/  NOP ;  /* 0x0000000000007918 */ /* 0x000fe20000000000 */
[----:B-1----:R-:W-:Y:S02]  /*21b0*/  SHF.L.U32 R0, R10, 0x1f, RZ ;  /* 0x0000001f0a007819 */ /* 0x002fe400000006ff */
[----:B------:R-:W-:Y:S02]  /*21c0*/  LEA R5, R11, UR6, 0x4 ;  /* 0x000000060b057c11 */ /* 0x000fe4000f8e20ff */
[----:B--2-4-:R-:W1:Y:S02]  /*21d0*/  SYNCS.PHASECHK.TRANS64.TRYWAIT P0, [R3+URZ+0x80], R0 ;  /* 0x00008000030075a7 */ /* 0x014e6400080011ff */
[----:B-1----:R-:W-:Y:S05]  /*21e0*/  @!P0 BRA `(.L_x_39) ;  /* 0x0000009800e08947 */ /* 0x002fea0003800000 */
.L_x_146:
[----:B------:R-:W2:Y:S01]  /*21f0*/  LDS.128 R4, [R5+0xf0] ;  /* 0x0000f00005047984 */ /* 0x000ea20000000c00 */
[----:B------:R-:W-:Y:S01]  /*2200*/  UISETP.GE.AND UP0, UPT, UR42, 0x1, UPT ;  /* 0x000000012a00788c */ /* 0x000fe2000bf06270 */
[----:B------:R-:W-:Y:S01]  /*2210*/  @!PT LDS RZ, [RZ] ;  /* 0x00000000fffff984 */ /* 0x000fe20000000800 */
[----:B------:R-:W-:Y:S01]  /*2220*/  @!PT LDS RZ, [RZ] ;  /* 0x00000000fffff984 */ /* 0x000fe20000000800 */
[----:B------:R-:W-:Y:S01]  /*2230*/  @!PT LDS RZ, [RZ] ;  /* 0x00000000fffff984 */ /* 0x000fe20000000800 */
[----:B------:R-:W-:Y:S01]  /*2240*/  @!PT LDS RZ, [RZ] ;  /* 0x00000000fffff984 */ /* 0x000fe20000000800 */
[----:B------:R3:W-:Y:S06]  /*2250*/  MEMBAR.ALL.CTA ;  /* 0x0000000000007992 */ /* 0x0007ec0000008000 */
[----:B---3--:R-:W3:Y:S01]  /*2260*/  FENCE.VIEW.ASYNC.S ;  /* 0x00000000000073c6 */ /* 0x008ee20000000000 */
[----:B--2---:R-:W-:-:S13]  /*2270*/  LOP3.LUT P0, RZ, R6, 0x1, RZ, 0xc0, !PT ;  /* 0x0000000106ff7812 */ /* 0x004fda000780c0ff */
[----:B---3--:R-:W-:Y:S01]  /*2280*/  VOTEU.ANY UP1, P0 ;  /* 0x0000000000ff7886 */ /* 0x008fe20000020100 */
[----:B------:R-:W-:-:S13]  /*2290*/  PLOP3.LUT P0, PT, PT, PT, UP1, 0x80, 0x8 ;  /* 0x000000000008781c */ /* 0x000fda0003f0f018 */
[----:B-1----:R-:W-:Y:S02]  /*22a0*/  @P0 LOP3.LUT R0, R5, 0xffff, RZ, 0xc0, !PT ;  /* 0x0000ffff05000812 */ /* 0x002fe400078ec0ff */
[----:B------:R-:W-:Y:S02]  /*22b0*/  @P0 MOV R2, R4 ;  /* 0x0000000400020202 */ /* 0x000fe40000000f00 */
[----:B------:R-:W-:Y:S01]  /*22c0*/  @P0 R2UR UR5, R0 ;  /* 0x00000000000502ca */ /* 0x000fe200000e0000 */
[----:B------:R-:W-:Y:S01]  /*22d0*/  VIADD R0, R3, 0x90 ;  /* 0x0000009003007836 */ /* 0x000fe20000000000 */
[----:B------:R-:W-:Y:S02]  /*22e0*/  @P0 SHF.R.U32.HI R4, RZ, 0x10, R5 ;  /* 0x00000010ff040819 */ /* 0x000fe40000011605 */
[----:B------:R-:W-:Y:S02]  /*22f0*/  @P0 R2UR UR8, R2 ;  /* 0x00000000020802ca */ /* 0x000fe400000e0000 */
[----:B------:R-:W-:-:S02]  /*2300*/  PRMT R0, RZ, 0x654, R0 ;  /* 0x00000654ff007816 */ /* 0x000fc40000000000 */
[----:B------:R-:W-:Y:S02]  /*2310*/  @P0 R2UR UR4, R4 ;  /* 0x00000000040402ca */ /* 0x000fe400000e0000 */
[----:B------:R1:W-:Y:S03]  /*2320*/  SYNCS.ARRIVE.TRANS64.RED.A1T0 RZ, [R0+URZ], RZ ;  /* 0x000000ff00ff79a7 */ /* 0x0003e600081004ff */
[----:B------:R-:W-:-:S04]  /*2330*/  @UP1 UMOV UR30, UR5 ;  /* 0x00000005001e1c82 */ /* 0x000fc80008000000 */
[----:B------:R-:W-:-:S04]  /*2340*/  @UP1 UMOV UR31, UR8 ;  /* 0x00000008001f1c82 */ /* 0x000fc80008000000 */
[----:B------:R-:W-:Y:S01]  /*2350*/  @UP1 UMOV UR36, UR4 ;  /* 0x0000000400241c82 */ /* 0x000fe20008000000 */
[----:B------:R-:W-:Y:S05]  /*2360*/  BRA.U !UP0, `(.L_x_40) ;  /* 0x0000000108d47547 */ /* 0x000fea000b800000 */
[----:B------:R-:W2:Y:S01]  /*2370*/  LDCU.128 UR12, c[0x0][0xb10] ;  /* 0x00016200ff0c77ac */ /* 0x000ea20008000c00 */
[----:B------:R-:W3:Y:S01]  /*2380*/  LDCU UR24, c[0x0][0xb20] ;  /* 0x00016400ff1877ac */ /* 0x000ee20008000800 */
[----:B------:R-:W4:Y:S01]  /*2390*/  LDCU UR20, c[0x0][0xb0c] ;  /* 0x00016180ff1477ac */ /* 0x000f220008000800 */
[----:B------:R-:W1:Y:S01]  /*23a0*/  LDCU.64 UR10, c[0x0][0xb28] ;  /* 0x00016500ff0a77ac */ /* 0x000e620008000a00 */
[----:B------:R-:W-:Y:S02]  /*23b0*/  UISETP.NE.AND UP3, UPT, UR42, 0x1, UPT ;  /* 0x000000012a00788c */ /* 0x000fe4000bf65270 */
[----:B--2---:R-:W-:Y:S02]  /*23c0*/  UIMAD.WIDE.U32 UR8, UR37, UR15, URZ ;  /* 0x0000000f250872a5 */ /* 0x004fe4000f8e00ff */
[----:B------:R-:W-:Y:S02]  /*23d0*/  UIMAD.WIDE.U32 UR4, UR38, UR12, URZ ;  /* 0x0000000c260472a5 */ /* 0x000fe4000f8e00ff */
[----:B------:R-:W-:-:S02]  /*23e0*/  UISETP.NE.AND UP0, UPT, UR14, 0x1, UPT ;  /* 0x000000010e00788c */ /* 0x000fc4000bf05270 */
[----:B------:R-:W-:Y:S01]  /*23f0*/  UIMAD.WIDE.U32 UR28, UR30, UR15, URZ ;  /* 0x0000000f1e1c72a5 */ /* 0x000fe2000f8e00ff */
[----:B------:R-:W-:Y:S02]  /*2400*/  UMOV UR8, UR9 ;  /* 0x0000000900087c82 */ /* 0x000fe40008000000 */
[----:B------:R-:W-:Y:S01]  /*2410*/  UMOV UR4, UR5 ;  /* 0x0000000500047c82 */ /* 0x000fe20008000000 */
[----:B---3--:R-:W-:Y:S02]  /*2420*/  USHF.R.U32.HI UR8, URZ, UR24, UR8 ;  /* 0x00000018ff087299 */ /* 0x008fe40008011608 */
[----:B----4-:R-:W-:Y:S02]  /*2430*/  UISETP.NE.AND UP2, UPT, UR20, 0x1, UPT ;  /* 0x000000011400788c */ /* 0x010fe4000bf45270 */
[----:B------:R-:W-:Y:S02]  /*2440*/  USHF.R.U32.HI UR4, URZ, UR13, UR4 ;  /* 0x0000000dff047299 */ /* 0x000fe40008011604 */
[----:B------:R-:W-:-:S02]  /*2450*/  USEL UR5, UR37, UR8, !UP0 ;  /* 0x0000000825057287 */ /* 0x000fc4000c000000 */
[----:B------:R-:W-:Y:S02]  /*2460*/  USEL UR8, UR38, UR4, !UP2 ;  /* 0x0000000426087287 */ /* 0x000fe4000d000000 */
[----:B-1----:R-:W-:Y:S01]  /*2470*/  UIMAD.WIDE.U32 UR16, UR5, UR10, URZ ;  /* 0x0000000a051072a5 */ /* 0x002fe2000f8e00ff */
[----:B------:R-:W-:Y:S01]  /*2480*/  UMOV UR4, UR29 ;  /* 0x0000001d00047c82 */ /* 0x000fe20008000000 */
[----:B------:R-:W-:Y:S02]  /*2490*/  UIMAD.WIDE.U32 UR18, UR31, UR12, URZ ;  /* 0x0000000c1f1272a5 */ /* 0x000fe4000f8e00ff */
[----:B------:R-:W-:-:S03]  /*24a0*/  UIMAD.WIDE.U32 UR28, UR8, UR10, URZ ;  /* 0x0000000a081c72a5 */ /* 0x000fc6000f8e00ff */
[----:B------:R-:W-:Y:S01]  /*24b0*/  UMOV UR16, UR17 ;  /* 0x0000001100107c82 */ /* 0x000fe20008000000 */
[----:B------:R-:W-:Y:S02]  /*24c0*/  USHF.R.U32.HI UR4, URZ, UR24, UR4 ;  /* 0x00000018ff047299 */ /* 0x000fe40008011604 */
[----:B------:R-:W-:Y:S01]  /*24d0*/  @UP3 USHF.R.U32.HI UR5, URZ, UR11, UR16 ;  /* 0x0000000bff053299 */ /* 0x000fe20008011610 */
[----:B------:R-:W-:Y:S01]  /*24e0*/  UMOV UR18, UR19 ;  /* 0x0000001300127c82 */ /* 0x000fe20008000000 */
[----:B------:R-:W-:Y:S01]  /*24f0*/  UMOV UR28, UR29 ;  /* 0x0000001d001c7c82 */ /* 0x000fe20008000000 */
[----:B------:R-:W-:Y:S02]  /*2500*/  USHF.R.U32.HI UR13, URZ, UR13, UR18 ;  /* 0x0000000dff0d7299 */ /* 0x000fe40008011612 */
[----:B------:R-:W-:Y:S02]  /*2510*/  USEL UR4, UR30, UR4, !UP0 ;  /* 0x000000041e047287 */ /* 0x000fe4000c000000 */
[----:B------:R-:W-:-:S02]  /*2520*/  @UP3 USHF.R.U32.HI UR8, URZ, UR11, UR28 ;  /* 0x0000000bff083299 */ /* 0x000fc4000801161c */
[----:B------:R-:W-:Y:S02]  /*2530*/  UIMAD UR9, UR42, UR5, URZ ;  /* 0x000000052a0972a4 */ /* 0x000fe4000f8e02ff */
[----:B------:R-:W-:Y:S02]  /*2540*/  USEL UR5, UR31, UR13, !UP2 ;  /* 0x0000000d1f057287 */ /* 0x000fe4000d000000 */
[----:B------:R-:W-:Y:S02]  /*2550*/  UIMAD UR12, UR42, UR8, URZ ;  /* 0x000000082a0c72a4 */ /* 0x000fe4000f8e02ff */
[----:B------:R-:W-:Y:S02]  /*2560*/  UISETP.GE.AND UP0, UPT, UR4, UR9, UPT ;  /* 0x000000090400728c */ /* 0x000fe4000bf06270 */
[----:B------:R-:W-:Y:S02]  /*2570*/  UIMAD.WIDE.U32 UR16, UR4, UR10, URZ ;  /* 0x0000000a041072a5 */ /* 0x000fe4000f8e00ff */
[----:B------:R-:W-:-:S02]  /*2580*/  UISETP.GE.OR UP0, UPT, UR5, UR12, UP0 ;  /* 0x0000000c0500728c */ /* 0x000fc40008706670 */
        /* <DEDUP_REMOVED lines=19> */
.L_x_40:
[----:B------:R-:W2:Y:S02]  /*26c0*/  LDCU UR4, c[0x0][0xb30] ;  /* 0x00016600ff0477ac */ /* 0x000ea40008000800 */
[----:B--2---:R-:W-:-:S09]  /*26d0*/  UISETP.NE.AND UP0, UPT, UR4, 0x1, UPT ;  /* 0x000000010400788c */ /* 0x004fd2000bf05270 */
[----:B------:R-:W-:Y:S05]  /*26e0*/  BRA.U UP0, `(.L_x_41) ;  /* 0x0000000100447547 */ /* 0x000fea000b800000 */
[----:B------:R-:W2:Y:S01]  /*26f0*/  LDCU.128 UR12, c[0x0][0xb10] ;  /* 0x00016200ff0c77ac */ /* 0x000ea20008000c00 */
[----:B------:R-:W3:Y:S01]  /*2700*/  LDCU UR10, c[0x0][0xb0c] ;  /* 0x00016180ff0a77ac */ /* 0x000ee20008000800 */
[----:B------:R-:W4:Y:S01]  /*2710*/  LDCU UR11, c[0x0][0xb20] ;  /* 0x00016400ff0b77ac */ /* 0x000f220008000800 */
[----:B--2---:R-:W-:Y:S02]  /*2720*/  UIMAD.WIDE.U32 UR8, UR31, UR12, URZ ;  /* 0x0000000c1f0872a5 */ /* 0x004fe4000f8e00ff */
[----:B------:R-:W-:Y:S02]  /*2730*/  UIMAD.WIDE.U32 UR4, UR30, UR15, URZ ;  /* 0x0000000f1e0472a5 */ /* 0x000fe4000f8e00ff */
[----:B---3--:R-:W-:Y:S02]  /*2740*/  UISETP.NE.AND UP2, UPT, UR10, 0x1, UPT ;  /* 0x000000010a00788c */ /* 0x008fe4000bf45270 */
[----:B------:R-:W-:Y:S01]  /*2750*/  UISETP.NE.AND UP0, UPT, UR14, 0x1, UPT ;  /* 0x000000010e00788c */ /* 0x000fe2000bf05270 */
[----:B------:R-:W-:-:S02]  /*2760*/  UMOV UR8, UR9 ;  /* 0x0000000900087c82 */ /* 0x000fc40008000000 */
[----:B------:R-:W-:Y:S01]  /*2770*/  UMOV UR4, UR5 ;  /* 0x0000000500047c82 */ /* 0x000fe20008000000 */
[----:B------:R-:W-:Y:S02]  /*2780*/  USHF.R.U32.HI UR13, URZ, UR13, UR8 ;  /* 0x0000000dff0d7299 */ /* 0x000fe40008011608 */
[----:B----4-:R-:W-:Y:S02]  /*2790*/  USHF.R.U32.HI UR4, URZ, UR11, UR4 ;  /* 0x0000000bff047299 */ /* 0x010fe40008011604 */
[----:B------:R-:W-:Y:S02]  /*27a0*/  USEL UR5, UR31, UR13, !UP2 ;  /* 0x0000000d1f057287 */ /* 0x000fe4000d000000 */
[----:B------:R-:W-:-:S04]  /*27b0*/  USEL UR4, UR30, UR4, !UP0 ;  /* 0x000000041e047287 */ /* 0x000fc8000c000000 */
[----:B------:R-:W-:Y:S02]  /*27c0*/  UIADD3 UR8, UPT, UPT, UR5, -UR4, URZ ;  /* 0x8000000405087290 */ /* 0x000fe4000fffe0ff */
[----:B------:R-:W-:Y:S02]  /*27d0*/  UIADD3 UR4, UPT, UPT, -UR5, UR4, URZ ;  /* 0x0000000405047290 */ /* 0x000fe4000fffe1ff */
[----:B------:R-:W-:Y:S02]  /*27e0*/  UIMAD UR30, UR8, UR14, UR30 ;  /* 0x0000000e081e72a4 */ /* 0x000fe4000f8e021e */
[----:B------:R-:W-:-:S12]  /*27f0*/  UIMAD UR31, UR4, UR10, UR31 ;  /* 0x0000000a041f72a4 */ /* 0x000fd8000f8e021f */
.L_x_41:
[----:B------:R-:W-:Y:S01]  /*2800*/  VIADD R11, R11, 0x1 ;  /* 0x000000010b0b7836 */ /* 0x000fe20000000000 */
[----:B------:R-:W-:Y:S02]  /*2810*/  R2UR UR5, R161 ;  /* 0x00000000a10572ca */ /* 0x000fe400000e0000 */
[----:B------:R-:W-:Y:S02]  /*2820*/  R2UR UR4, R160 ;  /* 0x00000000a00472ca */ /* 0x000fe400000e0000 */
[C---:B------:R-:W-:Y:S02]  /*2830*/  ISETP.NE.AND P0, PT, R11.reuse, 0x2, PT ;  /* 0x000000020b00780c */ /* 0x040fe40003f05270 */
[----:B------:R-:W-:Y:S02]  /*2840*/  PLOP3.LUT P1, PT, PT, PT, PT, 0x80, 0x8 ;  /* 0x000000000008781c */ /* 0x000fe40003f2f070 */
[----:B------:R-:W-:Y:S02]  /*2850*/  SEL R3, RZ, 0x1, P0 ;  /* 0x00000001ff037807 */ /* 0x000fe40000000000 */
[----:B------:R-:W-:-:S02]  /*2860*/  SEL R11, R11, RZ, P0 ;  /* 0x000000ff0b0b7207 */ /* 0x000fc40000000000 */
[----:B------:R-:W-:Y:S01]  /*2870*/  LOP3.LUT R10, R10, R3, RZ, 0x3c, !PT ;  /* 0x000000030a0a7212 */ /* 0x000fe200078e3cff */
[----:B------:R-:W-:Y:S02]  /*2880*/  UIADD3 UR16, UPT, UPT, UR31, UR5, URZ ;  /* 0x000000051f107290 */ /* 0x000fe4000fffe0ff */
[----:B------:R-:W-:Y:S01]  /*2890*/  UIADD3 UR20, UPT, UPT, UR30, UR4, URZ ;  /* 0x000000041e147290 */ /* 0x000fe2000fffe0ff */
[----:B------:R-:W-:Y:S11]  /*28a0*/  BRA.U UP1, `(.L_x_42) ;  /* 0xfffffff101247547 */ /* 0x000ff6000b83ffff */
[----:B------:R-:W-:Y:S01]  /*28b0*/  UIADD3 UR6, UPT, UPT, UR6, 0x18, URZ ;  /* 0x0000001806067890 */ /* 0x000fe2000fffe0ff */
[----:B------:R-:W-:-:S03]  /*28c0*/  SHF.L.U32 R3, R12, 0x1f, RZ ;  /* 0x0000001f0c037819 */ /* 0x000fc600000006ff */
[----:B------:R-:W-:-:S09]  /*28d0*/  ULEA UR4, UR7, UR6, 0x3 ;  /* 0x0000000607047291 */ /* 0x000fd2000f8e18ff */
[----:B------:R-:W2:Y:S02]  /*28e0*/  SYNCS.PHASECHK.TRANS64.TRYWAIT P0, [UR4], R3 ;  /* 0x00000003ff0075a7 */ /* 0x000ea40008001104 */
[----:B--2---:R-:W-:Y:S05]  /*28f0*/  @!P0 BRA `(.L_x_43) ;  /* 0x0000009400308947 */ /* 0x004fea0003800000 */
.L_x_148:
[----:B------:R-:W-:-:S04]  /*2900*/  UIADD3 UR4, UPT, UPT, UR7, 0x1, URZ ;  /* 0x0000000107047890 */ /* 0x000fc8000fffe0ff */
[----:B------:R-:W-:-:S04]  /*2910*/  UISETP.NE.AND UP0, UPT, UR4, 0x3, UPT ;  /* 0x000000030400788c */ /* 0x000fc8000bf05270 */
[----:B------:R-:W-:Y:S02]  /*2920*/  USEL UR7, URZ, 0x1, UP0 ;  /* 0x00000001ff077887 */ /* 0x000fe40008000000 */
[----:B------:R-:W-:-:S04]  /*2930*/  USEL UR4, UR4, URZ, UP0 ;  /* 0x000000ff04047287 */ /* 0x000fc80008000000 */
[----:B------:R-:W-:Y:S01]  /*2940*/  ULEA UR5, UR4, UR6, 0x3 ;  /* 0x0000000604057291 */ /* 0x000fe2000f8e18ff */
[----:B------:R-:W-:-:S04]  /*2950*/  LOP3.LUT R12, R12, UR7, RZ, 0x3c, !PT ;  /* 0x000000070c0c7c12 */ /* 0x000fc8000f8e3cff */
[----:B-1----:R-:W-:-:S04]  /*2960*/  SHF.L.U32 R3, R12, 0x1f, RZ ;  /* 0x0000001f0c037819 */ /* 0x002fc800000006ff */
[----:B------:R-:W1:Y:S02]  /*2970*/  SYNCS.PHASECHK.TRANS64.TRYWAIT P0, [UR5], R3 ;  /* 0x00000003ff0075a7 */ /* 0x000e640008001105 */
[----:B-1----:R-:W-:Y:S05]  /*2980*/  @!P0 BRA `(.L_x_44) ;  /* 0x0000009400248947 */ /* 0x002fea0003800000 */
.L_x_150:
[----:B------:R-:W-:-:S04]  /*2990*/  UIADD3 UR4, UPT, UPT, UR4, 0x1, URZ ;  /* 0x0000000104047890 */ /* 0x000fc8000fffe0ff */
[----:B------:R-:W-:-:S04]  /*29a0*/  UISETP.NE.AND UP0, UPT, UR4, 0x3, UPT ;  /* 0x000000030400788c */ /* 0x000fc8000bf05270 */
[----:B------:R-:W-:Y:S02]  /*29b0*/  USEL UR5, URZ, 0x1, UP0 ;  /* 0x00000001ff057887 */ /* 0x000fe40008000000 */
[----:B------:R-:W-:-:S04]  /*29c0*/  USEL UR4, UR4, URZ, UP0 ;  /* 0x000000ff04047287 */ /* 0x000fc80008000000 */
[----:B------:R-:W-:Y:S01]  /*29d0*/  ULEA UR4, UR4, UR6, 0x3 ;  /* 0x0000000604047291 */ /* 0x000fe2000f8e18ff */
[----:B-1----:R-:W-:-:S04]  /*29e0*/  LOP3.LUT R3, R12, UR5, RZ, 0x3c, !PT ;  /* 0x000000050c037c12 */ /* 0x002fc8000f8e3cff */
[----:B------:R-:W-:Y:S01]  /*29f0*/  SHF.L.U32 R3, R3, 0x1f, RZ ;  /* 0x0000001f03037819 */ /* 0x000fe200000006ff */
[----:B------:R-:W-:-:S07]  /*2a00*/  IMAD.U32 R0, RZ, RZ, UR4 ;  /* 0x00000004ff007e24 */ /* 0x000fce000f8e00ff */
.L_x_45:
[----:B-1----:R1:W2:Y:S02]  /*2a10*/  SYNCS.PHASECHK.TRANS64.TRYWAIT P0, [R0+URZ], R3 ;  /* 0x00000003000075a7 */ /* 0x0022a400080011ff */
[----:B--2---:R-:W-:Y:S05]  /*2a20*/  @!P0 NANOSLEEP.SYNCS 0x989680 ;  /* 0x009896800000895d */ /* 0x004fea0003900000 */
[----:B------:R-:W2:Y:S02]  /*2a30*/  @!P0 SYNCS.PHASECHK.TRANS64 P0, [R0+URZ], R3 ;  /* 0x00000003000085a7 */ /* 0x000ea400080010ff */
[----:B--2---:R-:W-:Y:S05]  /*2a40*/  @P0 EXIT ;  /* 0x000000000000094d */ /* 0x004fea0003800000 */
[----:B------:R-:W-:Y:S05]  /*2a50*/  BRA `(.L_x_45) ;  /* 0xfffffffc00ec7947 */ /* 0x000fea000383ffff */
.L_x_22:
[----:B------:R-:W-:-:S04]  /*2a60*/  UISETP.NE.AND UP0, UPT, UR45, URZ, UPT ;  /* 0x000000ff2d00728c */ /* 0x000fc8000bf05270 */
[----:B------:R-:W-:-:S09]  /*2a70*/  UISETP.NE.OR UP0, UPT, UR17, 0x1, UP0 ;  /* 0x000000011100788c */ /* 0x000fd20008705670 */
[----:B------:R-:W-:Y:S05]  /*2a80*/  BRA.U UP0, `(.L_x_46) ;  /* 0x0000000500487547 */ /* 0x000fea000b800000 */
[----:B------:R-:W-:Y:S01]  /*2a90*/  ISETP.GE.U32.AND P2, PT, R3, 0x4, PT ;  /* 0x000000040300780c */ /* 0x000fe20003f46070 */
[----:B------:R-:W-:Y:S01]  /*2aa0*/  IMAD.MOV.U32 R12, RZ, RZ, 0x1 ;  /* 0x00000001ff0c7424 */ /* 0x000fe200078e00ff */
[----:B------:R-:W-:Y:S02]  /*2ab0*/  CS2R R10, SRZ ;  /* 0x00000000000a7805 */ /* 0x000fe4000001ff00 */
[----:B------:R-:W-:Y:S01]  /*2ac0*/  CS2R R8, SRZ ;  /* 0x0000000000087805 */ /* 0x000fe2000001ff00 */
[----:B------:R-:W-:Y:S01]  /*2ad0*/  UMOV UR6, 0x400 ;  /* 0x0000040000067882 */ /* 0x000fe20000000000 */
[----:B------:R-:W-:Y:S01]  /*2ae0*/  UMOV UR5, URZ ;  /* 0x000000ff00057c82 */ /* 0x000fe20008000000 */
[----:B------:R-:W-:-:S12]  /*2af0*/  ULEA UR6, UR45, UR6, 0x18 ;  /* 0x000000062d067291 */ /* 0x000fd8000f8ec0ff */
.L_x_50:
[----:B------:R-:W-:Y:S02]  /*2b00*/  LEA R0, R8, UR6, 0x3 ;  /* 0x0000000608007c11 */ /* 0x000fe4000f8e18ff */
[----:B------:R-:W-:-:S03]  /*2b10*/  SHF.L.U32 R5, R9, 0x1f, RZ ;  /* 0x0000001f09057819 */ /* 0x000fc600000006ff */
[----:B------:R-:W-:Y:S01]  /*2b20*/  VIADD R4, R0, 0xd0 ;  /* 0x000000d000047836 */ /* 0x000fe20000000000 */
[----:B------:R-:W1:Y:S02]  /*2b30*/  SYNCS.PHASECHK.TRANS64.TRYWAIT P0, [R0+URZ+0xc0], R5 ;  /* 0x0000c005000075a7 */ /* 0x000e6400080011ff */
[----:B-1----:R-:W-:Y:S05]  /*2b40*/  @!P0 BRA `(.L_x_47) ;  /* 0x0000009000cc8947 */ /* 0x002fea0003800000 */
.L_x_151:
[----:B------:R-:W-:Y:S01]  /*2b50*/  ULEA UR4, UR5, UR6, 0x3 ;  /* 0x0000000605047291 */ /* 0x000fe2000f8e18ff */
[----:B------:R-:W-:Y:S01]  /*2b60*/  PRMT R4, RZ, 0x654, R4 ;  /* 0x00000654ff047816 */ /* 0x000fe20000000004 */
[----:B-1----:R-:W-:Y:S01]  /*2b70*/  @!P2 IMAD.MOV.U32 R5, RZ, RZ, 0x10 ;  /* 0x00000010ff05a424 */ /* 0x002fe200078e00ff */
[----:B------:R-:W-:Y:S01]  /*2b80*/  SHF.L.U32 R7, R12, 0x1f, RZ ;  /* 0x0000001f0c077819 */ /* 0x000fe200000006ff */
[----:B------:R-:W-:Y:S01]  /*2b90*/  UIADD3 UR7, UPT, UPT, UR4, 0x80, URZ ;  /* 0x0000008004077890 */ /* 0x000fe2000fffe0ff */
[----:B------:R1:W-:Y:S05]  /*2ba0*/  SYNCS.ARRIVE.TRANS64.RED.A1T0 RZ, [R4+URZ], RZ ;  /* 0x000000ff04ff79a7 */ /* 0x0003ea00081004ff */
[----:B------:R-:W-:Y:S01]  /*2bb0*/  IMAD.U32 R0, RZ, RZ, UR7 ;  /* 0x00000007ff007e24 */ /* 0x000fe2000f8e00ff */
[----:B------:R-:W2:Y:S04]  /*2bc0*/  SYNCS.PHASECHK.TRANS64.TRYWAIT P0, [UR4+0x90], R7 ;  /* 0x00009007ff0075a7 */ /* 0x000ea80008001104 */
[----:B------:R-:W-:Y:S01]  /*2bd0*/  PRMT R13, R3, 0x654, R0 ;  /* 0x00000654030d7816 */ /* 0x000fe20000000000 */
[----:B-12---:R-:W-:Y:S06]  /*2be0*/  @!P0 BRA `(.L_x_48) ;  /* 0x0000009000b88947 */ /* 0x006fec0003800000 */
.L_x_153:
[----:B------:R-:W-:Y:S01]  /*2bf0*/  ULEA UR8, UR5, UR6, 0x4 ;  /* 0x0000000605087291 */ /* 0x000fe2000f8e20ff */
[----:B------:R-:W-:Y:S01]  /*2c00*/  SEL R2, R13, R2, !P2 ;  /* 0x000000020d027207 */ /* 0x000fe20005000000 */
[----:B------:R-:W-:Y:S01]  /*2c10*/  UIADD3 UR9, UPT, UPT, UR4, 0x80, URZ ;  /* 0x0000008004097890 */ /* 0x000fe2000fffe0ff */
[----:B-1----:R-:W-:Y:S01]  /*2c20*/  LEA R0, R11, UR6, 0x3 ;  /* 0x000000060b007c11 */ /* 0x002fe2000f8e18ff */
[----:B------:R-:W-:Y:S01]  /*2c30*/  UIADD3 UR8, UPT, UPT, UR8, 0xf0, URZ ;  /* 0x000000f008087890 */ /* 0x000fe2000fffe0ff */
[----:B------:R1:W-:Y:S01]  /*2c40*/  @!P2 SYNCS.ARRIVE.TRANS64.RED RZ, [R2+URZ], R5 ;  /* 0x0000000502ffa9a7 */ /* 0x0003e200080004ff */
[----:B------:R-:W-:Y:S01]  /*2c50*/  UIADD3 UR4, UPT, UPT, UR5, 0x1, URZ ;  /* 0x0000000105047890 */ /* 0x000fe2000fffe0ff */
[----:B------:R-:W-:-:S03]  /*2c60*/  VIADD R8, R8, 0x1 ;  /* 0x0000000108087836 */ /* 0x000fc60000000000 */
[----:B------:R-:W-:Y:S02]  /*2c70*/  UISETP.NE.AND UP0, UPT, UR4, 0x2, UPT ;  /* 0x000000020400788c */ /* 0x000fe4000bf05270 */
[----:B------:R-:W-:Y:S01]  /*2c80*/  ISETP.NE.AND P0, PT, R8, 0x2, PT ;  /* 0x000000020800780c */ /* 0x000fe20003f05270 */
[----:B------:R-:W-:Y:S06]  /*2c90*/  UGETNEXTWORKID.BROADCAST [UR8], [UR9] ;  /* 0x00000000080073ca */ /* 0x000fec0008000100 */
[----:B------:R-:W-:Y:S02]  /*2ca0*/  USEL UR7, URZ, 0x1, UP0 ;  /* 0x00000001ff077887 */ /* 0x000fe40008000000 */
[----:B------:R-:W-:-:S04]  /*2cb0*/  USEL UR5, UR4, URZ, UP0 ;  /* 0x000000ff04057287 */ /* 0x000fc80008000000 */
[----:B------:R-:W-:Y:S02]  /*2cc0*/  LOP3.LUT R12, R12, UR7, RZ, 0x3c, !PT ;  /* 0x000000070c0c7c12 */ /* 0x000fe4000f8e3cff */
[----:B-1----:R-:W-:-:S04]  /*2cd0*/  SHF.L.U32 R5, R10, 0x1f, RZ ;  /* 0x0000001f0a057819 */ /* 0x002fc800000006ff */
[----:B------:R-:W1:Y:S02]  /*2ce0*/  SYNCS.PHASECHK.TRANS64.TRYWAIT P1, [R0+URZ+0x80], R5 ;  /* 0x00008005000075a7 */ /* 0x000e6400080211ff */
[----:B-1----:R-:W-:Y:S05]  /*2cf0*/  @!P1 BRA `(.L_x_49) ;  /* 0x00000090008c9947 */ /* 0x002fea0003800000 */
.L_x_154:
[C---:B------:R-:W-:Y:S01]  /*2d00*/  LEA R4, R11.reuse, UR6, 0x4 ;  /* 0x000000060b047c11 */ /* 0x040fe2000f8e20ff */
[----:B-1----:R-:W-:Y:S01]  /*2d10*/  VIADD R0, R0, 0x90 ;  /* 0x0000009000007836 */ /* 0x002fe20000000000 */
[----:B------:R-:W-:Y:S01]  /*2d20*/  SEL R8, R8, RZ, P0 ;  /* 0x000000ff08087207 */ /* 0x000fe20000000000 */
[----:B------:R-:W-:-:S03]  /*2d30*/  VIADD R11, R11, 0x1 ;  /* 0x000000010b0b7836 */ /* 0x000fc60000000000 */
[----:B------:R-:W1:Y:S01]  /*2d40*/  LDS.128 R4, [R4+0xf0] ;  /* 0x0000f00004047984 */ /* 0x000e620000000c00 */
[----:B------:R-:W-:Y:S02]  /*2d50*/  PRMT R0, RZ, 0x654, R0 ;  /* 0x00000654ff007816 */ /* 0x000fe40000000000 */
[C---:B------:R-:W-:Y:S01]  /*2d60*/  ISETP.NE.AND P1, PT, R11.reuse, 0x2, PT ;  /* 0x000000020b00780c */ /* 0x040fe20003f25270 */
[----:B------:R-:W-:Y:S01]  /*2d70*/  @!PT LDS RZ, [RZ] ;  /* 0x00000000fffff984 */ /* 0x000fe20000000800 */
[----:B------:R-:W-:Y:S01]  /*2d80*/  @!PT LDS RZ, [RZ] ;  /* 0x00000000fffff984 */ /* 0x000fe20000000800 */
[----:B------:R-:W-:Y:S01]  /*2d90*/  @!PT LDS RZ, [RZ] ;  /* 0x00000000fffff984 */ /* 0x000fe20000000800 */
[----:B------:R-:W-:Y:S01]  /*2da0*/  @!PT LDS RZ, [RZ] ;  /* 0x00000000fffff984 */ /* 0x000fe20000000800 */
[----:B------:R2:W-:Y:S06]  /*2db0*/  MEMBAR.ALL.CTA ;  /* 0x0000000000007992 */ /* 0x0005ec0000008000 */
[----:B--2---:R-:W2:Y:S01]  /*2dc0*/  FENCE.VIEW.ASYNC.S ;  /* 0x00000000000073c6 */ /* 0x004ea20000000000 */
[----:B------:R-:W-:Y:S01]  /*2dd0*/  SEL R11, R11, RZ, P1 ;  /* 0x000000ff0b0b7207 */ /* 0x000fe20000800000 */
[----:B--2---:R2:W-:Y:S01]  /*2de0*/  SYNCS.ARRIVE.TRANS64.RED.A1T0 RZ, [R0+URZ], RZ ;  /* 0x000000ff00ff79a7 */ /* 0x0045e200081004ff */
[----:B-1----:R-:W-:-:S02]  /*2df0*/  LOP3.LUT P3, RZ, R6, 0x1, RZ, 0xc0, !PT ;  /* 0x0000000106ff7812 */ /* 0x002fc4000786c0ff */
[----:B------:R-:W-:-:S04]  /*2e00*/  SEL R5, RZ, 0x1, P1 ;  /* 0x00000001ff057807 */ /* 0x000fc80000800000 */
[----:B------:R-:W-:Y:S02]  /*2e10*/  LOP3.LUT R10, R10, R5, RZ, 0x3c, !PT ;  /* 0x000000050a0a7212 */ /* 0x000fe400078e3cff */
[----:B--2---:R-:W-:-:S04]  /*2e20*/  SEL R0, RZ, 0x1, P0 ;  /* 0x00000001ff007807 */ /* 0x004fc80000000000 */
[----:B------:R-:W-:Y:S01]  /*2e30*/  LOP3.LUT R9, R9, R0, RZ, 0x3c, !PT ;  /* 0x0000000009097212 */ /* 0x000fe200078e3cff */
[----:B------:R-:W-:Y:S06]  /*2e40*/  @P3 BRA `(.L_x_50) ;  /* 0xfffffffc002c3947 */ /* 0x000fec000383ffff */
[----:B------:R-:W-:Y:S01]  /*2e50*/  ULEA UR4, UR5, UR6, 0x3 ;  /* 0x0000000605047291 */ /* 0x000fe2000f8e18ff */
[----:B------:R-:W-:-:S08]  /*2e60*/  SHF.L.U32 R3, R12, 0x1f, RZ ;  /* 0x0000001f0c037819 */ /* 0x000fd000000006ff */
[----:B------:R-:W1:Y:S02]  /*2e70*/  SYNCS.PHASECHK.TRANS64 P0, [UR4+0x90], R3 ;  /* 0x00009003ff0075a7 */ /* 0x000e640008001004 */
[----:B-1----:R-:W-:Y:S05]  /*2e80*/  @P0 BRA `(.L_x_51) ;  /* 0x0000000000080947 */ /* 0x002fea0003800000 */
[----:B------:R-:W1:Y:S02]  /*2e90*/  SYNCS.PHASECHK.TRANS64.TRYWAIT P0, [UR4+0x90], R3 ;  /* 0x00009003ff0075a7 */ /* 0x000e640008001104 */
[----:B-1----:R-:W-:Y:S05]  /*2ea0*/  @!P0 BRA `(.L_x_52) ;  /* 0x0000009000348947 */ /* 0x002fea0003800000 */
.L_x_51:
[----:B------:R-:W-:-:S04]  /*2eb0*/  UIADD3 UR7, UPT, UPT, UR5, 0x1, URZ ;  /* 0x0000000105077890 */ /* 0x000fc8000fffe0ff */
[----:B------:R-:W-:-:S04]  /*2ec0*/  UISETP.NE.AND UP0, UPT, UR7, 0x2, UPT ;  /* 0x000000020700788c */ /* 0x000fc8000bf05270 */
[----:B------:R-:W-:Y:S02]  /*2ed0*/  USEL UR8, URZ, 0x1, UP0 ;  /* 0x00000001ff087887 */ /* 0x000fe40008000000 */
[----:B------:R-:W-:-:S04]  /*2ee0*/  USEL UR7, UR7, URZ, UP0 ;  /* 0x000000ff07077287 */ /* 0x000fc80008000000 */
[----:B------:R-:W-:Y:S01]  /*2ef0*/  ULEA UR7, UR7, UR6, 0x3 ;  /* 0x0000000607077291 */ /* 0x000fe2000f8e18ff */
[----:B-1----:R-:W-:-:S04]  /*2f00*/  LOP3.LUT R3, R12, UR8, RZ, 0x3c, !PT ;  /* 0x000000080c037c12 */ /* 0x002fc8000f8e3cff */
[----:B------:R-:W-:-:S04]  /*2f10*/  SHF.L.U32 R0, R3, 0x1f, RZ ;  /* 0x0000001f03007819 */ /* 0x000fc800000006ff */
[----:B------:R-:W1:Y:S02]  /*2f20*/  SYNCS.PHASECHK.TRANS64 P0, [UR7+0x90], R0 ;  /* 0x00009000ff0075a7 */ /* 0x000e640008001007 */
[----:B-1----:R-:W-:Y:S05]  /*2f30*/  @P0 EXIT ;  /* 0x000000000000094d */ /* 0x002fea0003800000 */
[----:B------:R-:W-:Y:S02]  /*2f40*/  SHF.L.U32 R3, R3, 0x1f, RZ ;  /* 0x0000001f03037819 */ /* 0x000fe400000006ff */
[----:B------:R-:W-:-:S07]  /*2f50*/  MOV R0, UR7 ;  /* 0x0000000700007c02 */ /* 0x000fce0008000f00 */
.L_x_53:
[----:B-1----:R1:W2:Y:S02]  /*2f60*/  SYNCS.PHASECHK.TRANS64.TRYWAIT P0, [R0+URZ+0x90], R3 ;  /* 0x00009003000075a7 */ /* 0x0022a400080011ff */
[----:B--2---:R-:W-:Y:S05]  /*2f70*/  @!P0 NANOSLEEP.SYNCS 0x989680 ;  /* 0x009896800000895d */ /* 0x004fea0003900000 */
[----:B------:R-:W2:Y:S02]  /*2f80*/  @!P0 SYNCS.PHASECHK.TRANS64 P0, [R0+URZ+0x90], R3 ;  /* 0x00009003000085a7 */ /* 0x000ea400080010ff */
[----:B--2---:R-:W-:Y:S05]  /*2f90*/  @P0 EXIT ;  /* 0x000000000000094d */ /* 0x004fea0003800000 */
[----:B------:R-:W-:Y:S05]  /*2fa0*/  BRA `(.L_x_53) ;  /* 0xfffffffc00ec7947 */ /* 0x000fea000383ffff */
.L_x_46:
[----:B------:R-:W-:Y:S05]  /*2fb0*/  BRA.U UP4, `(.L_x_54) ;  /* 0x0000001104907547 */ /* 0x000fea000b800000 */
[----:B------:R-:W-:Y:S01]  /*2fc0*/  UMOV UR4, 0x40 ;  /* 0x0000004000047882 */ /* 0x000fe20000000000 */
[----:B------:R-:W-:Y:S01]  /*2fd0*/  NOP ;  /* 0x0000000000007918 */ /* 0x000fe20000000000 */
[----:B------:R-:W-:Y:S01]  /*2fe0*/  ULEA UR5, UR45, UR4, 0x18 ;  /* 0x000000042d057291 */ /* 0x000fe2000f8ec0ff */
[----:B------:R-:W-:Y:S02]  /*2ff0*/  UMOV UR6, 0x400 ;  /* 0x0000040000067882 */ /* 0x000fe40000000000 */
[----:B------:R-:W-:-:S06]  /*3000*/  ULEA UR6, UR45, UR6, 0x18 ;  /* 0x000000062d067291 */ /* 0x000fcc000f8ec0ff */
[----:B------:R-:W1:Y:S02]  /*3010*/  LDS.U8 R3, [UR5+0x1c] ;  /* 0x00001c05ff037984 */ /* 0x000e640008000000 */
[----:B-1----:R-:W-:-:S13]  /*3020*/  ISETP.NE.AND P0, PT, R3, RZ, PT ;  /* 0x000000ff0300720c */ /* 0x002fda0003f05270 */
[----:B------:R-:W-:Y:S05]  /*3030*/  @P0 BRA `(.L_x_55) ;  /* 0x0000000400080947 */ /* 0x000fea0003800000 */
[----:B------:R-:W-:Y:S02]  /*3040*/  UISETP.NE.U32.AND UP1, UPT, UR47, 0x1, UPT ;  /* 0x000000012f00788c */ /* 0x000fe4000bf25070 */
[----:B------:R-:W-:-:S07]  /*3050*/  UIADD3 UR7, UPT, UPT, UR5, 0x8, URZ ;  /* 0x0000000805077890 */ /* 0x000fce000fffe0ff */
[----:B------:R-:W-:Y:S05]  /*3060*/  BRA.U !UP1, `(.L_x_56) ;  /* 0x00000001099c7547 */ /* 0x000fea000b800000 */
[----:B------:R-:W-:Y:S01]  /*3070*/  ELECT P0, URZ, PT ;  /* 0x0000000000ff782f */ /* 0x000fe20003800000 */
[----:B------:R-:W-:-:S12]  /*3080*/  BSSY B0, `(.L_x_56) ;  /* 0x0000025000007945 */ /* 0x000fd80003800000 */
[----:B------:R-:W-:Y:S05]  /*3090*/  @!P0 BRA `(.L_x_57) ;  /* 0x00000000008c8947 */ /* 0x000fea0003800000 */
[----:B------:R-:W-:-:S05]  /*30a0*/  UMOV UR4, 0x10 ;  /* 0x0000001000047882 */ /* 0x000fca0000000000 */
[----:B------:R-:W-:Y:S04]  /*30b0*/  DEPBAR.LE SB1, 0x36 ;  /* 0x00009d800000791a */ /* 0x000fe80000000000 */
[----:B------:R-:W1:Y:S02]  /*30c0*/  UTCATOMSWS.2CTA.FIND_AND_SET.ALIGN UP0, UR4, UR4 ;  /* 0x00000004000475e3 */ /* 0x000e640008200800 */
[----:B-1----:R-:W-:Y:S01]  /*30d0*/  MOV R10, UR4 ;  /* 0x00000004000a7c02 */ /* 0x002fe20008000f00 */
[----:B------:R-:W-:Y:S06]  /*30e0*/  BRA.U UP0, `(.L_x_58) ;  /* 0x0000000100187547 */ /* 0x000fec000b800000 */
.L_x_59:
[----:B------:R-:W-:Y:S05]  /*30f0*/  NANOSLEEP 0x64 ;  /* 0x000000640000795d */ /* 0x000fea0003800000 */
[----:B------:R-:W-:-:S05]  /*3100*/  UMOV UR4, 0x10 ;  /* 0x0000001000047882 */ /* 0x000fca0000000000 */
[----:B------:R-:W-:Y:S04]  /*3110*/  DEPBAR.LE SB1, 0x36 ;  /* 0x00009d800000791a */ /* 0x000fe80000000000 */
[----:B------:R-:W1:Y:S02]  /*3120*/  UTCATOMSWS.2CTA.FIND_AND_SET.ALIGN UP0, UR4, UR4 ;  /* 0x00000004000475e3 */ /* 0x000e640008200800 */
[----:B-1----:R-:W-:Y:S01]  /*3130*/  MOV R10, UR4 ;  /* 0x00000004000a7c02 */ /* 0x002fe20008000f00 */
[----:B------:R-:W-:Y:S05]  /*3140*/  BRA.U !UP0, `(.L_x_59) ;  /* 0xfffffffd08e87547 */ /* 0x000fea000b83ffff */
.L_x_58:
[----:B------:R-:W1:Y:S01]  /*3150*/  LDS R6, [UR5+0x10] ;  /* 0x00001005ff067984 */ /* 0x000e620008000800 */
[----:B------:R-:W-:Y:S01]  /*3160*/  IMAD.U32 R3, RZ, RZ, UR6 ;  /* 0x00000006ff037e24 */ /* 0x000fe2000f8e00ff */
[----:B------:R-:W-:-:S03]  /*3170*/  MOV R4, UR48 ;  /* 0x0000003000047c02 */ /* 0x000fc60008000f00 */
[----:B------:R-:W-:Y:S01]  /*3180*/  VIADD R3, R3, 0x110 ;  /* 0x0000011003037836 */ /* 0x000fe20000000000 */
[----:B-1----:R-:W-:-:S04]  /*3190*/  SHF.L.U32 R6, R6, 0x1f, RZ ;  /* 0x0000001f06067819 */ /* 0x002fc800000006ff */
[----:B------:R-:W1:Y:S02]  /*31a0*/  SYNCS.PHASECHK.TRANS64.TRYWAIT P0, [UR5+0x8], R6 ;  /* 0x00000806ff0075a7 */ /* 0x000e640008001105 */
[----:B-1----:R-:W-:Y:S05]  /*31b0*/  @P0 BRA `(.L_x_60) ;  /* 0x0000000000080947 */ /* 0x002fea0003800000 */
[----:B------:R-:W1:Y:S02]  /*31c0*/  SYNCS.PHASECHK.TRANS64.TRYWAIT P0, [UR5+0x8], R6 ;  /* 0x00000806ff0075a7 */ /* 0x000e640008001105 */
[----:B-1----:R-:W-:Y:S05]  /*31d0*/  @!P0 BRA `(.L_x_61) ;  /* 0x0000008c00808947 */ /* 0x002fea0003800000 */
.L_x_60:
[----:B------:R-:W-:Y:S01]  /*31e0*/  PRMT R4, R4, 0x654, R3 ;  /* 0x0000065404047816 */ /* 0x000fe20000000003 */
[----:B------:R-:W-:Y:S01]  /*31f0*/  HFMA2 R3, -RZ, RZ, 0, 5.9604644775390625e-08 ;  /* 0x00000001ff037431 */ /* 0x000fe200000001ff */
[----:B------:R-:W-:Y:S01]  /*3200*/  UPRMT UR4, UR48, 0x654, UR7 ;  /* 0x0000065430047896 */ /* 0x000fe20008000007 */
[----:B------:R-:W-:Y:S02]  /*3210*/  IMAD.MOV.U32 R7, RZ, RZ, 0xffff ;  /* 0x0000ffffff077424 */ /* 0x000fe400078e00ff */
[----:B-1----:R-:W-:Y:S02]  /*3220*/  IMAD.MOV.U32 R6, RZ, RZ, 0x4 ;  /* 0x00000004ff067424 */ /* 0x002fe400078e00ff */
[----:B------:R-:W-:Y:S01]  /*3230*/  IMAD.SHL.U32 R9, R10, 0x20, RZ ;  /* 0x000000200a097824 */ /* 0x000fe200078e00ff */
[----:B------:R-:W-:Y:S02]  /*3240*/  MOV R5, UR4 ;  /* 0x0000000400057c02 */ /* 0x000fe40008000f00 */
[-C--:B------:R-:W-:Y:S01]  /*3250*/  SHF.L.U32 R8, R7, R10.reuse, RZ ;  /* 0x0000000a07087219 */ /* 0x080fe200000006ff */
[----:B------:R1:W-:Y:S01]  /*3260*/  SYNCS.ARRIVE.TRANS64.RED RZ, [UR4], R6 ;  /* 0x00000006ffff79a7 */ /* 0x0003e20008000404 */
[----:B------:R-:W-:Y:S01]  /*3270*/  SHF.L.U32 R7, R3, R10, RZ ;  /* 0x0000000a03077219 */ /* 0x000fe200000006ff */
[----:B------:R1:W-:Y:S04]  /*3280*/  STS [UR6+0x110], R9 ;  /* 0x00011009ff007988 */ /* 0x0003e80008000806 */
[----:B------:R1:W-:Y:S04]  /*3290*/  STAS [R4.64], R10 ;  /* 0x0000000a04007dbd */ /* 0x0003e8000c0008ff */
[----:B------:R1:W-:Y:S04]  /*32a0*/  ATOMS.OR RZ, [UR5+0x14], R8 ;  /* 0x00001408ffff798c */ /* 0x0003e8000b000005 */
[----:B------:R1:W-:Y:S04]  /*32b0*/  ATOMS.OR RZ, [UR5+0x18], R7 ;  /* 0x00001807ffff798c */ /* 0x0003e8000b000005 */
[----:B------:R1:W-:Y:S02]  /*32c0*/  ATOMS.XOR RZ, [UR5+0x10], R3 ;  /* 0x00001003ffff798c */ /* 0x0003e4000b800005 */
.L_x_57:
[----:B------:R-:W-:Y:S05]  /*32d0*/  BSYNC B0 ;  /* 0x0000000000007941 */ /* 0x000fea0003800000 */
.L_x_56:
[----:B------:R-:W-:Y:S05]  /*32e0*/  BRA.U UP1, `(.L_x_62) ;  /* 0x00000001016c7547 */ /* 0x000fea000b800000 */
[----:B------:R-:W-:-:S03]  /*32f0*/  UMOV UR4, 0xffffffff ;  /* 0xffffffff00047882 */ /* 0x000fc60000000000 */
[----:B------:R-:W-:Y:S05]  /*3300*/  BRA.DIV UR4, `(.L_x_63) ;  /* 0x0000008e044c7947 */ /* 0x000fea000b800000 */
[----:B------:R-:W-:-:S13]  /*3310*/  ELECT P0, URZ, PT ;  /* 0x0000000000ff782f */ /* 0x000fda0003800000 */
.L_x_158:
[----:B------:R-:W-:Y:S05]  /*3320*/  @!P0 BRA `(.L_x_62) ;  /* 0x00000000005c8947 */ /* 0x000fea0003800000 */
[----:B-1----:R-:W1:Y:S02]  /*3330*/  LDS R4, [UR5+0x10] ;  /* 0x00001005ff047984 */ /* 0x002e640008000800 */
[----:B-1----:R-:W-:-:S04]  /*3340*/  SHF.L.U32 R4, R4, 0x1f, RZ ;  /* 0x0000001f04047819 */ /* 0x002fc800000006ff */
[----:B------:R-:W1:Y:S02]  /*3350*/  SYNCS.PHASECHK.TRANS64.TRYWAIT P0, [UR5+0x8], R4 ;  /* 0x00000804ff0075a7 */ /* 0x000e640008001105 */
[----:B-1----:R-:W-:Y:S05]  /*3360*/  @P0 BRA `(.L_x_64) ;  /* 0x0000000000080947 */ /* 0x002fea0003800000 */
[----:B------:R-:W1:Y:S02]  /*3370*/  SYNCS.PHASECHK.TRANS64.TRYWAIT P0, [UR5+0x8], R4 ;  /* 0x00000804ff0075a7 */ /* 0x000e640008001105 */
[----:B-1----:R-:W-:Y:S05]  /*3380*/  @!P0 BRA `(.L_x_65) ;  /* 0x0000008c00508947 */ /* 0x002fea0003800000 */
.L_x_64:
[----:B------:R-:W2:Y:S01]  /*3390*/  LDS R6, [UR6+0x110] ;  /* 0x00011006ff067984 */ /* 0x000ea20008000800 */
[----:B-1----:R-:W-:Y:S02]  /*33a0*/  HFMA2 R3, -RZ, RZ, 0, 5.9604644775390625e-08 ;  /* 0x00000001ff037431 */ /* 0x002fe400000001ff */
[----:B------:R-:W-:Y:S01]  /*33b0*/  IMAD.MOV.U32 R4, RZ, RZ, 0xffff ;  /* 0x0000ffffff047424 */ /* 0x000fe200078e00ff */
[----:B------:R-:W-:Y:S01]  /*33c0*/  UPRMT UR4, UR48, 0x654, UR7 ;  /* 0x0000065430047896 */ /* 0x000fe20008000007 */
[----:B--2---:R-:W-:-:S03]  /*33d0*/  IMAD.SHL.U32 R5, R6, 0x20, RZ ;  /* 0x0000002006057824 */ /* 0x004fc600078e00ff */
[-C--:B------:R-:W-:Y:S02]  /*33e0*/  SHF.L.U32 R4, R4, R6.reuse, RZ ;  /* 0x0000000604047219 */ /* 0x080fe400000006ff */
[----:B------:R-:W-:Y:S01]  /*33f0*/  SHF.L.U32 R6, R3, R6, RZ ;  /* 0x0000000603067219 */ /* 0x000fe200000006ff */
[----:B------:R2:W-:Y:S04]  /*3400*/  STS [UR6+0x110], R5 ;  /* 0x00011005ff007988 */ /* 0x0005e80008000806 */
[----:B------:R2:W-:Y:S04]  /*3410*/  ATOMS.OR RZ, [UR5+0x14], R4 ;  /* 0x00001404ffff798c */ /* 0x0005e8000b000005 */
[----:B------:R2:W-:Y:S01]  /*3420*/  ATOMS.OR RZ, [UR5+0x18], R6 ;  /* 0x00001806ffff798c */ /* 0x0005e2000b000005 */
[----:B------:R-:W-:Y:S03]  /*3430*/  SYNCS.ARRIVE.TRANS64.RED.A1T0 RZ, [UR4], RZ ;  /* 0x000000ffffff79a7 */ /* 0x000fe60008100404 */
[----:B------:R2:W-:Y:S01]  /*3440*/  ATOMS.XOR RZ, [UR5+0x10], R3 ;  /* 0x00001003ffff798c */ /* 0x0005e2000b800005 */
[----:B------:R-:W-:Y:S05]  /*3450*/  BRA `(.L_x_62) ;  /* 0x0000000000107947 */ /* 0x000fea0003800000 */
.L_x_55:
[----:B------:R-:W-:Y:S02]  /*3460*/  MOV R3, 0xffffffff ;  /* 0xffffffff00037802 */ /* 0x000fe40000000f00 */
[----:B------:R-:W-:-:S03]  /*3470*/  MOV R4, 0x34a0 ;  /* 0x000034a000047802 */ /* 0x000fc60000000f00 */
[----:B------:R1:W-:Y:S04]  /*3480*/  STS [UR6+0x110], R3 ;  /* 0x00011003ff007988 */ /* 0x0003e80008000806 */
[----:B-1---5:R-:W-:Y:S05]  /*3490*/  CALL.REL.NOINC `($__internal_1_$__cuda_sm10x_tcgen05_guardrail_trap_phase_invalid_during_alloc) ;  /* 0x0000009000f07944 */ /* 0x022fea0003c00000 */
.L_x_62:
[----:B------:R-:W-:Y:S05]  /*34a0*/  WARPSYNC.ALL ;  /* 0x0000000000007948 */ /* 0x000fea0003800000 */
[----:B------:R-:W3:Y:S01]  /*34b0*/  S2UR UR4, SR_CgaCtaId ;  /* 0x00000000000479c3 */ /* 0x000ee20000008800 */
[----:B------:R-:W-:Y:S01]  /*34c0*/  UMOV UR26, 0x400 ;  /* 0x00000400001a7882 */ /* 0x000fe20000000000 */
[----:B------:R-:W-:-:S06]  /*34d0*/  NOP ;  /* 0x0000000000007918 */ /* 0x000fcc0000000000 */
[----:B------:R-:W-:Y:S06]  /*34e0*/  BAR.ARV 0x6, 0xa0 ;  /* 0x0182800000007b1d */ /* 0x000fec0000002000 */
[----:B------:R-:W4:Y:S01]  /*34f0*/  LDCU UR6, c[0x0][0x38c] ;  /* 0x00007180ff0677ac */ /* 0x000f220008000800 */
[----:B------:R-:W-:Y:S01]  /*3500*/  LOP3.LUT R0, R0, 0xffff, RZ, 0xc0, !PT ;  /* 0x0000ffff00007812 */ /* 0x000fe200078ec0ff */
[----:B-1----:R-:W-:Y:S01]  /*3510*/  IMAD.MOV.U32 R9, RZ, RZ, 0x1 ;  /* 0x00000001ff097424 */ /* 0x002fe200078e00ff */
[----:B------:R-:W-:Y:S01]  /*3520*/  LOP3.LUT R2, R2, 0xffff, RZ, 0xc0, !PT ;  /* 0x0000ffff02027812 */ /* 0x000fe200078ec0ff */
[----:B------:R-:W-:Y:S01]  /*3530*/  IMAD.MOV.U32 R8, RZ, RZ, RZ ;  /* 0x000000ffff087224 */ /* 0x000fe200078e00ff */
[----:B------:R-:W-:Y:S01]  /*3540*/  R2UR UR42, R0 ;  /* 0x00000000002a72ca */ /* 0x000fe200000e0000 */
[----:B------:R-:W-:Y:S01]  /*3550*/  UMOV UR32, URZ ;  /* 0x000000ff00207c82 */ /* 0x000fe20008000000 */
[----:B------:R-:W-:Y:S01]  /*3560*/  R2UR UR28, R2 ;  /* 0x00000000021c72ca */ /* 0x000fe200000e0000 */
[----:B------:R-:W-:Y:S01]  /*3570*/  UMOV UR23, URZ ;  /* 0x000000ff00177c82 */ /* 0x000fe20008000000 */
[----:B------:R-:W-:Y:S01]  /*3580*/  UMOV UR22, URZ ;  /* 0x000000ff00167c82 */ /* 0x000fe20008000000 */
[----:B---3--:R-:W-:-:S02]  /*3590*/  ULEA UR26, UR4, UR26, 0x18 ;  /* 0x0000001a041a7291 */ /* 0x008fc4000f8ec0ff */
[----:B------:R-:W-:Y:S02]  /*35a0*/  UISETP.NE.AND UP3, UPT, UR47, URZ, UPT ;  /* 0x000000ff2f00728c */ /* 0x000fe4000bf65270 */
[----:B------:R-:W-:Y:S02]  /*35b0*/  UIADD3 UR5, UPT, UPT, UR26, 0xc400, URZ ;  /* 0x0000c4001a057890 */ /* 0x000fe4000fffe0ff */
[----:B------:R-:W-:Y:S02]  /*35c0*/  UIADD3 UR4, UPT, UPT, UR26, 0x18400, URZ ;  /* 0x000184001a047890 */ /* 0x000fe4000fffe0ff */
[----:B----4-:R-:W-:Y:S01]  /*35d0*/  UIADD3 UR6, UPT, UPT, UR6, 0x7f, URZ ;  /* 0x0000007f06067890 */ /* 0x010fe2000fffe0ff */
[----:B--2---:R-:W1:Y:S01]  /*35e0*/  LDS R3, [UR26+0x110] ;  /* 0x0001101aff037984 */ /* 0x004e620008000800 */
[----:B------:R-:W-:Y:S02]  /*35f0*/  USHF.R.U32.HI UR5, URZ, 0x4, UR5 ;  /* 0x00000004ff057899 */ /* 0x000fe40008011605 */
[----:B------:R-:W-:-:S02]  /*3600*/  USHF.R.S32.HI UR33, URZ, 0x1f, UR6 ;  /* 0x0000001fff217899 */ /* 0x000fc40008011406 */
[----:B------:R-:W-:Y:S02]  /*3610*/  USHF.R.U32.HI UR4, URZ, 0x4, UR4 ;  /* 0x00000004ff047899 */ /* 0x000fe40008011604 */
[----:B------:R-:W-:Y:S02]  /*3620*/  ULEA.HI UR33, UR33, UR6, URZ, 0x7 ;  /* 0x0000000621217291 */ /* 0x000fe4000f8f38ff */
[----:B------:R-:W-:Y:S02]  /*3630*/  ULOP3.LUT UR5, UR5, 0x3fff, URZ, 0xc0, !UPT ;  /* 0x00003fff05057892 */ /* 0x000fe4000f8ec0ff */
[----:B------:R-:W-:Y:S02]  /*3640*/  USHF.R.S32.HI UR33, URZ, 0x7, UR33 ;  /* 0x00000007ff217899 */ /* 0x000fe40008011421 */
[----:B------:R-:W-:Y:S02]  /*3650*/  ULOP3.LUT UR30, UR4, 0x3fff, URZ, 0xc0, !UPT ;  /* 0x00003fff041e7892 */ /* 0x000fe4000f8ec0ff */
[----:B------:R-:W-:Y:S01]  /*3660*/  UISETP.LT.AND UP0, UPT, UR33, 0x1, UPT ;  /* 0x000000012100788c */ /* 0x000fe2000bf01270 */
[----:B------:R-:W-:Y:S01]  /*3670*/  UMOV UR40, 0x0 ;  /* 0x0000000000287882 */ /* 0x000fe20000000000 */
[----:B------:R-:W-:Y:S01]  /*3680*/  UMOV UR41, 0x10400490 ;  /* 0x1040049000297882 */ /* 0x000fe20000000000 */
[----:B------:R-:W-:-:S02]  /*3690*/  ULOP3.LUT UR29, UR5, 0x10000, URZ, 0xfc, !UPT ;  /* 0x00010000051d7892 */ /* 0x000fc4000f8efcff */
[----:B------:R-:W-:Y:S02]  /*36a0*/  ULOP3.LUT UR30, UR30, 0x10000, URZ, 0xfc, !UPT ;  /* 0x000100001e1e7892 */ /* 0x000fe4000f8efcff */
[----:B------:R-:W-:Y:S01]  /*36b0*/  USEL UR43, UR33, 0x1, !UP0 ;  /* 0x00000001212b7887 */ /* 0x000fe2000c000000 */
[----:B------:R-:W-:Y:S01]  /*36c0*/  UMOV UR38, 0x0 ;  /* 0x0000000000267882 */ /* 0x000fe20000000000 */
[----:B------:R-:W-:Y:S01]  /*36d0*/  UMOV UR39, 0x10400490 ;  /* 0x1040049000277882 */ /* 0x000fe20000000000 */
[----:B------:R-:W-:Y:S01]  /*36e0*/  UMOV UR36, 0x0 ;  /* 0x0000000000247882 */ /* 0x000fe20000000000 */
[----:B------:R-:W-:Y:S01]  /*36f0*/  UMOV UR37, 0x10400490 ;  /* 0x1040049000257882 */ /* 0x000fe20000000000 */
[----:B------:R-:W-:Y:S01]  /*3700*/  UMOV UR34, 0x0 ;  /* 0x0000000000227882 */ /* 0x000fe20000000000 */
[----:B------:R-:W-:Y:S01]  /*3710*/  UMOV UR35, 0x10400490 ;  /* 0x1040049000237882 */ /* 0x000fe20000000000 */
[----:B-1----:R-:W-:Y:S02]  /*3720*/  R2UR UR44, R3 ;  /* 0x00000000032c72ca */ /* 0x002fe400000e0000 */
[----:B------:R-:W-:-:S13]  /*3730*/  CS2R R2, SRZ ;  /* 0x0000000000027805 */ /* 0x000fda000001ff00 */
.L_x_73:
[C---:B------:R-:W-:Y:S02]  /*3740*/  LEA R0, R8.reuse, UR26, 0x3 ;  /* 0x0000001a08007c11 */ /* 0x040fe4000f8e18ff */
[----:B------:R-:W-:Y:S02]  /*3750*/  SHF.L.U32 R5, R3, 0x1f, RZ ;  /* 0x0000001f03057819 */ /* 0x000fe400000006ff */
[----:B------:R-:W-:Y:S02]  /*3760*/  LEA R4, R8, UR26, 0x4 ;  /* 0x0000001a08047c11 */ /* 0x000fe4000f8e20ff */
[----:B------:R-:W1:Y:S02]  /*3770*/  SYNCS.PHASECHK.TRANS64.TRYWAIT P0, [R0+URZ+0x80], R5 ;  /* 0x00008005000075a7 */ /* 0x000e6400080011ff */
[----:B-1-3--:R-:W-:Y:S05]  /*3780*/  @!P0 BRA `(.L_x_66) ;  /* 0x0000008800688947 */ /* 0x00afea0003800000 */
.L_x_159:
[----:B-1----:R-:W1:Y:S01]  /*3790*/  LDS.128 R4, [R4+0xf0] ;  /* 0x0000f00004047984 */ /* 0x002e620000000c00 */
[----:B------:R-:W-:Y:S02]  /*37a0*/  VIADD R0, R0, 0x90 ;  /* 0x0000009000007836 */ /* 0x000fe40000000000 */
[----:B------:R-:W-:Y:S01]  /*37b0*/  VIADD R8, R8, 0x1 ;  /* 0x0000000108087836 */ /* 0x000fe20000000000 */
[----:B------:R-:W-:Y:S01]  /*37c0*/  @!PT LDS RZ, [RZ] ;  /* 0x00000000fffff984 */ /* 0x000fe20000000800 */
[----:B------:R-:W-:Y:S01]  /*37d0*/  @!PT LDS RZ, [RZ] ;  /* 0x00000000fffff984 */ /* 0x000fe20000000800 */
[----:B------:R-:W-:Y:S01]  /*37e0*/  @!PT LDS RZ, [RZ] ;  /* 0x00000000fffff984 */ /* 0x000fe20000000800 */
[----:B------:R-:W-:Y:S01]  /*37f0*/  @!PT LDS RZ, [RZ] ;  /* 0x00000000fffff984 */ /* 0x000fe20000000800 */
[----:B------:R2:W-:Y:S06]  /*3800*/  MEMBAR.ALL.CTA ;  /* 0x0000000000007992 */ /* 0x0005ec0000008000 */
[----:B--2---:R-:W2:Y:S01]  /*3810*/  FENCE.VIEW.ASYNC.S ;  /* 0x00000000000073c6 */ /* 0x004ea20000000000 */
[----:B------:R-:W-:-:S04]  /*3820*/  PRMT R0, RZ, 0x654, R0 ;  /* 0x00000654ff007816 */ /* 0x000fc80000000000 */
[----:B--2---:R2:W-:Y:S01]  /*3830*/  SYNCS.ARRIVE.TRANS64.RED.A1T0 RZ, [R0+URZ], RZ ;  /* 0x000000ff00ff79a7 */ /* 0x0045e200081004ff */
[----:B-1----:R-:W-:Y:S01]  /*3840*/  LOP3.LUT P1, RZ, R6, 0x1, RZ, 0xc0, !PT ;  /* 0x0000000106ff7812 */ /* 0x002fe2000782c0ff */
[----:B--2---:R-:W-:-:S12]  /*3850*/  BRA.U UP3, `(.L_x_67) ;  /* 0x0000000503087547 */ /* 0x004fd8000b800000 */
[----:B------:R-:W1:Y:S01]  /*3860*/  LDCU UR4, c[0x0][0x38c] ;  /* 0x00007180ff0477ac */ /* 0x000e620008000800 */
[----:B------:R-:W-:Y:S02]  /*3870*/  PLOP3.LUT P2, PT, PT, PT, PT, 0x80, 0x8 ;  /* 0x000000000008781c */ /* 0x000fe40003f4f070 */
[----:B------:R-:W-:Y:S01]  /*3880*/  SHF.L.U32 R5, R9, 0x1f, RZ ;  /* 0x0000001f09057819 */ /* 0x000fe200000006ff */
[----:B------:R-:W-:Y:S02]  /*3890*/  ULEA UR31, UR32, UR26, 0x3 ;  /* 0x0000001a201f7291 */ /* 0x000fe4000f8e18ff */
[----:B------:R-:W-:Y:S02]  /*38a0*/  ULEA UR11, UR32, UR44, 0x8 ;  /* 0x0000002c200b7291 */ /* 0x000fe4000f8e40ff */
[----:B-1----:R-:W-:-:S06]  /*38b0*/  UISETP.GE.AND UP0, UPT, UR4, 0x1, UPT ;  /* 0x000000010400788c */ /* 0x002fcc000bf06270 */
[----:B------:R-:W-:-:S05]  /*38c0*/  PLOP3.LUT P0, PT, PT, PT, UP0, 0x80, 0x8 ;  /* 0x000000000008781c */ /* 0x000fca0003f0f008 */
[----:B------:R-:W-:-:S08]  /*38d0*/  @UP0 ULEA UR4, UR23, UR26, 0x3 ;  /* 0x0000001a17040291 */ /* 0x000fd0000f8e18ff */
[----:B------:R-:W-:-:S04]  /*38e0*/  @P0 SHF.L.U32 R0, R2, 0x1f, RZ ;  /* 0x0000001f02000819 */ /* 0x000fc800000006ff */
[----:B------:R1:W2:Y:S01]  /*38f0*/  @P0 SYNCS.PHASECHK.TRANS64.TRYWAIT P2, [UR4], R0 ;  /* 0x00000000ff0005a7 */ /* 0x0002a20008041104 */
[----:B------:R-:W3:Y:S02]  /*3900*/  SYNCS.PHASECHK.TRANS64.TRYWAIT P0, [UR31+0xb0], R5 ;  /* 0x0000b005ff0075a7 */ /* 0x000ee4000800111f */
[----:B-123--:R-:W-:Y:S05]  /*3910*/  @!P0 BRA `(.L_x_68) ;  /* 0x0000008800188947 */ /* 0x00efea0003800000 */
.L_x_161:
[----:B------:R-:W-:Y:S01]  /*3920*/  UMOV UR27, UR22 ;  /* 0x00000016001b7c82 */ /* 0x000fe20008000000 */
[----:B------:R-:W-:Y:S05]  /*3930*/  BRA.U !UP0, `(.L_x_69) ;  /* 0x0000000108c07547 */ /* 0x000fea000b800000 */
[----:B------:R-:W-:Y:S02]  /*3940*/  UIADD3 UR27, UPT, UPT, UR43, UR22, URZ ;  /* 0x000000162b1b7290 */ /* 0x000fe4000fffe0ff */
[----:B------:R-:W-:Y:S01]  /*3950*/  UPLOP3.LUT UP2, UPT, UPT, UPT, UPT, 0x40, 0x4 ;  /* 0x000000000004789c */ /* 0x000fe20003f4e870 */
[----:B------:R-:W-:Y:S01]  /*3960*/  UMOV UR24, UR33 ;  /* 0x0000002100187c82 */ /* 0x000fe20008000000 */
[----:B------:R-:W-:-:S09]  /*3970*/  UMOV UR10, UR23 ;  /* 0x00000017000a7c82 */ /* 0x000fd20008000000 */
.L_x_72:
[----:B--2---:R-:W-:Y:S01]  /*3980*/  ULEA UR5, UR10, UR26, 0x3 ;  /* 0x0000001a0a057291 */ /* 0x004fe2000f8e18ff */
[----:B---3--:R-:W-:Y:S11]  /*3990*/  @P2 BRA `(.L_x_70) ;  /* 0x00000000000c2947 */ /* 0x008ff60003800000 */
[----:B-1----:R-:W-:Y:S04]  /*39a0*/  SHF.L.U32 R5, R2, 0x1f, RZ ;  /* 0x0000001f02057819 */ /* 0x002fe800000006ff */
[----:B------:R-:W1:Y:S02]  /*39b0*/  SYNCS.PHASECHK.TRANS64.TRYWAIT P0, [UR5], R5 ;  /* 0x00000005ff0075a7 */ /* 0x000e640008001105 */
[----:B-1----:R-:W-:Y:S05]  /*39c0*/  @!P0 BRA `(.L_x_71) ;  /* 0x0000008800048947 */ /* 0x002fea0003800000 */
.L_x_70:
[----:B------:R-:W-:Y:S01]  /*39d0*/  UISETP.NE.AND UP0, UPT, UR24, 0x1, UPT ;  /* 0x000000011800788c */ /* 0x000fe2000bf05270 */
[----:B------:R-:W-:Y:S01]  /*39e0*/  PLOP3.LUT P2, PT, PT, PT, PT, 0x80, 0x8 ;  /* 0x000000000008781c */ /* 0x000fe20003f4f070 */
[----:B------:R-:W-:Y:S02]  /*39f0*/  UIADD3 UR4, UPT, UPT, UR10, 0x1, URZ ;  /* 0x000000010a047890 */ /* 0x000fe4000fffe0ff */
[----:B------:R-:W-:Y:S02]  /*3a00*/  UIADD3 UR25, UPT, UPT, UR5, 0x18, URZ ;  /* 0x0000001805197890 */ /* 0x000fe4000fffe0ff */
[----:B------:R-:W-:Y:S01]  /*3a10*/  UISETP.NE.AND UP1, UPT, UR4, 0x3, UPT ;  /* 0x000000030400788c */ /* 0x000fe2000bf25270 */
[----:B------:R-:W-:Y:S01]  /*3a20*/  PLOP3.LUT P0, PT, PT, PT, UP0, 0x80, 0x8 ;  /* 0x000000000008781c */ /* 0x000fe20003f0f008 */
[----:B------:R-:W-:Y:S02]  /*3a30*/  UIADD3 UR22, UPT, UPT, UR22, 0x1, URZ ;  /* 0x0000000116167890 */ /* 0x000fe4000fffe0ff */
[----:B------:R-:W-:Y:S02]  /*3a40*/  USEL UR6, URZ, 0x1, UP1 ;  /* 0x00000001ff067887 */ /* 0x000fe40008800000 */
[----:B------:R-:W-:Y:S02]  /*3a50*/  USEL UR23, UR4, URZ, UP1 ;  /* 0x000000ff04177287 */ /* 0x000fe40008800000 */
[----:B------:R-:W-:Y:S02]  /*3a60*/  UIADD3 UR24, UPT, UPT, UR24, -0x1, URZ ;  /* 0xffffffff18187890 */ /* 0x000fe4000fffe0ff */
[----:B------:R-:W-:Y:S01]  /*3a70*/  @UP0 ULEA UR4, UR23, UR26, 0x3 ;  /* 0x0000001a17040291 */ /* 0x000fe2000f8e18ff */
[----:B------:R-:W-:Y:S01]  /*3a80*/  LOP3.LUT R2, R2, UR6, RZ, 0x3c, !PT ;  /* 0x0000000602027c12 */ /* 0x000fe2000f8e3cff */
[----:B------:R-:W-:Y:S02]  /*3a90*/  ULEA UR6, UR10, UR30, 0xa ;  /* 0x0000001e0a067291 */ /* 0x000fe4000f8e50ff */
[----:B------:R-:W-:Y:S01]  /*3aa0*/  UISETP.NE.AND UP0, UPT, UR22, UR27, UPT ;  /* 0x0000001b1600728c */ /* 0x000fe2000bf05270 */
[----:B-1----:R-:W-:Y:S01]  /*3ab0*/  @P0 SHF.L.U32 R0, R2, 0x1f, RZ ;  /* 0x0000001f02000819 */ /* 0x002fe200000006ff */
[----:B------:R-:W-:Y:S02]  /*3ac0*/  UIADD3 UR20, UPT, UPT, UR6, 0x2, URZ ;  /* 0x0000000206147890 */ /* 0x000fe4000fffe0ff */
[----:B------:R-:W-:Y:S01]  /*3ad0*/  UIADD3 UR16, UPT, UPT, UR6, 0x4, URZ ;  /* 0x0000000406107890 */ /* 0x000fe2000fffe0ff */
[----:B------:R2:W3:Y:S01]  /*3ae0*/  @P0 SYNCS.PHASECHK.TRANS64.TRYWAIT P2, [UR4], R0 ;  /* 0x00000000ff0005a7 */ /* 0x0004e20008041104 */
[----:B------:R-:W-:Y:S02]  /*3af0*/  ULEA UR4, UR10, UR29, 0xa ;  /* 0x0000001d0a047291 */ /* 0x000fe4000f8e50ff */
[----:B------:R-:W-:Y:S02]  /*3b00*/  UIADD3 UR12, UPT, UPT, UR6, 0x6, URZ ;  /* 0x00000006060c7890 */ /* 0x000fe4000fffe0ff */
[----:B------:R-:W-:Y:S02]  /*3b10*/  UIADD3 UR18, UPT, UPT, UR4, 0x2, URZ ;  /* 0x0000000204127890 */ /* 0x000fe4000fffe0ff */
[----:B------:R-:W-:Y:S02]  /*3b20*/  UIADD3 UR14, UPT, UPT, UR4, 0x4, URZ ;  /* 0x00000004040e7890 */ /* 0x000fe4000fffe0ff */
[----:B------:R-:W-:Y:S01]  /*3b30*/  UIADD3 UR8, UPT, UPT, UR4, 0x6, URZ ;  /* 0x0000000604087890 */ /* 0x000fe2000fffe0ff */
[----:B------:R-:W-:Y:S01]  /*3b40*/  UMOV UR7, 0x40004040 ;  /* 0x4000404000077882 */ /* 0x000fe20000000000 */
[----:B------:R-:W-:Y:S01]  /*3b50*/  UMOV UR5, 0x40004040 ;  /* 0x4000404000057882 */ /* 0x000fe20000000000 */
[----:B------:R-:W-:Y:S01]  /*3b60*/  UMOV UR21, 0x40004040 ;  /* 0x4000404000157882 */ /* 0x000fe20000000000 */
[----:B------:R2:W-:Y:S01]  /*3b70*/  UTCQMMA.2CTA gdesc[UR4], gdesc[UR6], tmem[UR11], tmem[UR40], idesc[UR41], UP2 ;  /* 0x00ff2806040075ea */ /* 0x0005e2000920030b */
[----:B------:R-:W-:Y:S01]  /*3b80*/  UPLOP3.LUT UP2, UPT, UPT, UPT, UPT, 0x80, 0x8 ;  /* 0x000000000008789c */ /* 0x000fe20003f4f070 */
[----:B------:R-:W-:Y:S01]  /*3b90*/  UMOV UR19, 0x40004040 ;  /* 0x4000404000137882 */ /* 0x000fe20000000000 */
[----:B------:R-:W-:Y:S01]  /*3ba0*/  UMOV UR17, 0x40004040 ;  /* 0x4000404000117882 */ /* 0x000fe20000000000 */
[----:B------:R2:W-:Y:S01]  /*3bb0*/  UTCQMMA.2CTA gdesc[UR18], gdesc[UR20], tmem[UR11], tmem[UR38], idesc[UR39], UPT ;  /* 0x00ff2614120075ea */ /* 0x0005e2000ba0030b */
[----:B------:R-:W-:Y:S01]  /*3bc0*/  UMOV UR15, 0x40004040 ;  /* 0x40004040000f7882 */ /* 0x000fe20000000000 */
[----:B------:R-:W-:Y:S01]  /*3bd0*/  UMOV UR13, 0x40004040 ;  /* 0x40004040000d7882 */ /* 0x000fe20000000000 */
[----:B------:R-:W-:Y:S01]  /*3be0*/  UMOV UR9, 0x40004040 ;  /* 0x4000404000097882 */ /* 0x000fe20000000000 */
[----:B------:R2:W-:Y:S01]  /*3bf0*/  UTCQMMA.2CTA gdesc[UR14], gdesc[UR16], tmem[UR11], tmem[UR36], idesc[UR37], UPT ;  /* 0x00ff24100e0075ea */ /* 0x0005e2000ba0030b */
[----:B------:R2:W-:Y:S01]  /*3c00*/  UTCQMMA.2CTA gdesc[UR8], gdesc[UR12], tmem[UR11], tmem[UR34], idesc[UR35], UPT ;  /* 0x00ff220c080075ea */ /* 0x0005e2000ba0030b */
[----:B------:R2:W-:Y:S01]  /*3c10*/  UTCBAR.2CTA.MULTICAST [UR25], URZ, UR28 ;  /* 0x000000ff190073e9 */ /* 0x0005e2000820081c */
[----:B------:R-:W-:Y:S01]  /*3c20*/  UMOV UR10, UR23 ;  /* 0x00000017000a7c82 */ /* 0x000fe20008000000 */
[----:B------:R-:W-:Y:S05]  /*3c30*/  BRA.U UP0, `(.L_x_72) ;  /* 0xfffffffd00507547 */ /* 0x000fea000b83ffff */
.L_x_69:
[----:B--2---:R-:W-:Y:S01]  /*3c40*/  UIADD3 UR4, UPT, UPT, UR31, 0xa0, URZ ;  /* 0x000000a01f047890 */ /* 0x004fe2000fffe0ff */
[----:B------:R-:W-:-:S08]  /*3c50*/  UMOV UR22, UR27 ;  /* 0x0000001b00167c82 */ /* 0x000fd00008000000 */
[----:B------:R2:W-:Y:S01]  /*3c60*/  UTCBAR.2CTA.MULTICAST [UR4], URZ, UR42 ;  /* 0x000000ff040073e9 */ /* 0x0005e2000820082a */
[----:B------:R-:W-:Y:S02]  /*3c70*/  NOP ;  /* 0x0000000000007918 */ /* 0x000fe40000000000 */
.L_x_67:
[----:B--2---:R-:W-:Y:S01]  /*3c80*/  UIADD3 UR4, UPT, UPT, UR32, 0x1, URZ ;  /* 0x0000000120047890 */ /* 0x004fe2000fffe0ff */
[----:B------:R-:W-:-:S03]  /*3c90*/  ISETP.NE.AND P0, PT, R8, 0x2, PT ;  /* 0x000000020800780c */ /* 0x000fc60003f05270 */
[----:B------:R-:W-:Y:S01]  /*3ca0*/  UISETP.NE.AND UP0, UPT, UR4, 0x2, UPT ;  /* 0x000000020400788c */ /* 0x000fe2000bf05270 */
[----:B-1----:R-:W-:Y:S02]  /*3cb0*/  SEL R0, RZ, 0x1, P0 ;  /* 0x00000001ff007807 */ /* 0x002fe40000000000 */
[----:B------:R-:W-:Y:S01]  /*3cc0*/  SEL R8, R8, RZ, P0 ;  /* 0x000000ff08087207 */ /* 0x000fe20000000000 */
[----:B------:R-:W-:Y:S01]  /*3cd0*/  USEL UR5, URZ, 0x1, UP0 ;  /* 0x00000001ff057887 */ /* 0x000fe20008000000 */
[----:B------:R-:W-:Y:S01]  /*3ce0*/  LOP3.LUT R3, R3, R0, RZ, 0x3c, !PT ;  /* 0x0000000003037212 */ /* 0x000fe200078e3cff */
[----:B------:R-:W-:-:S04]  /*3cf0*/  USEL UR32, UR4, URZ, UP0 ;  /* 0x000000ff04207287 */ /* 0x000fc80008000000 */
[----:B------:R-:W-:Y:S01]  /*3d00*/  LOP3.LUT R9, R9, UR5, RZ, 0x3c, !PT ;  /* 0x0000000509097c12 */ /* 0x000fe2000f8e3cff */
[----:B------:R-:W-:Y:S07]  /*3d10*/  @P1 BRA `(.L_x_73) ;  /* 0xfffffff800881947 */ /* 0x000fee000383ffff */
[----:B------:R-:W1:Y:S01]  /*3d20*/  S2UR UR8, SR_CgaCtaId ;  /* 0x00000000000879c3 */ /* 0x000e620000008800 */
[----:B------:R-:W-:Y:S01]  /*3d30*/  ELECT P0, URZ, PT ;  /* 0x0000000000ff782f */ /* 0x000fe20003800000 */
[----:B------:R-:W-:Y:S01]  /*3d40*/  HFMA2 R0, -RZ, RZ, 0, 5.9604644775390625e-08 ;  /* 0x00000001ff007431 */ /* 0x000fe200000001ff */
[----:B------:R-:W-:-:S05]  /*3d50*/  UMOV UR4, 0x40 ;  /* 0x0000004000047882 */ /* 0x000fca0000000000 */
[----:B------:R-:W-:Y:S01]  /*3d60*/  UVIRTCOUNT.DEALLOC.SMPOOL 0x80 ;  /* 0x000000800000784c */ /* 0x000fe20000000000 */
[----:B------:R-:W-:Y:S02]  /*3d70*/  UISETP.NE.AND UP0, UPT, UR47, URZ, UPT ;  /* 0x000000ff2f00728c */ /* 0x000fe4000bf05270 */
[----:B-1----:R-:W-:-:S09]  /*3d80*/  ULEA UR8, UR8, UR4, 0x18 ;  /* 0x0000000408087291 */ /* 0x002fd2000f8ec0ff */
[----:B------:R1:W-:Y:S01]  /*3d90*/  @P0 STS.U8 [UR8+0x1c], R0 ;  /* 0x00001c00ff000988 */ /* 0x0003e20008000008 */
[----:B------:R-:W-:Y:S05]  /*3da0*/  BRA.U UP0, `(.L_x_74) ;  /* 0x0000000100587547 */ /* 0x000fea000b800000 */
[----:B------:R-:W-:Y:S01]  /*3db0*/  UIADD3 UR5, UPT, UPT, UR26, 0xb0, URZ ;  /* 0x000000b01a057890 */ /* 0x000fe2000fffe0ff */
[----:B------:R-:W-:-:S03]  /*3dc0*/  SHF.L.U32 R3, R9, 0x1f, RZ ;  /* 0x0000001f09037819 */ /* 0x000fc600000006ff */
[----:B------:R-:W-:-:S09]  /*3dd0*/  ULEA UR4, UR32, UR5, 0x3 ;  /* 0x0000000520047291 */ /* 0x000fd2000f8e18ff */
[----:B------:R-:W2:Y:S02]  /*3de0*/  SYNCS.PHASECHK.TRANS64.TRYWAIT P0, [UR4], R3 ;  /* 0x00000003ff0075a7 */ /* 0x000ea40008001104 */
[----:B--2---:R-:W-:Y:S05]  /*3df0*/  @!P0 BRA `(.L_x_75) ;  /* 0x0000008400108947 */ /* 0x004fea0003800000 */
.L_x_164:
[----:B------:R-:W-:-:S04]  /*3e00*/  UIADD3 UR4, UPT, UPT, UR32, 0x1, URZ ;  /* 0x0000000120047890 */ /* 0x000fc8000fffe0ff */
[----:B------:R-:W-:-:S04]  /*3e10*/  UISETP.NE.AND UP1, UPT, UR4, 0x2, UPT ;  /* 0x000000020400788c */ /* 0x000fc8000bf25270 */
[----:B------:R-:W-:Y:S02]  /*3e20*/  USEL UR6, URZ, 0x1, UP1 ;  /* 0x00000001ff067887 */ /* 0x000fe40008800000 */
[----:B------:R-:W-:-:S04]  /*3e30*/  USEL UR4, UR4, URZ, UP1 ;  /* 0x000000ff04047287 */ /* 0x000fc80008800000 */
[----:B------:R-:W-:Y:S01]  /*3e40*/  ULEA UR4, UR4, UR5, 0x3 ;  /* 0x0000000504047291 */ /* 0x000fe2000f8e18ff */
[----:B-1----:R-:W-:-:S04]  /*3e50*/  LOP3.LUT R3, R9, UR6, RZ, 0x3c, !PT ;  /* 0x0000000609037c12 */ /* 0x002fc8000f8e3cff */
[----:B------:R-:W-:Y:S01]  /*3e60*/  SHF.L.U32 R3, R3, 0x1f, RZ ;  /* 0x0000001f03037819 */ /* 0x000fe200000006ff */
[----:B------:R-:W-:-:S04]  /*3e70*/  IMAD.U32 R0, RZ, RZ, UR4 ;  /* 0x00000004ff007e24 */ /* 0x000fc8000f8e00ff */
[----:B------:R1:W2:Y:S03]  /*3e80*/  SYNCS.PHASECHK.TRANS64.TRYWAIT P0, [R0+URZ], R3 ;  /* 0x00000003000075a7 */ /* 0x0002a600080011ff */
[----:B--2---:R-:W-:Y:S05]  /*3e90*/  @!P0 NANOSLEEP.SYNCS 0x989680 ;  /* 0x009896800000895d */ /* 0x004fea0003900000 */
[----:B------:R-:W2:Y:S02]  /*3ea0*/  @!P0 SYNCS.PHASECHK.TRANS64 P0, [R0+URZ], R3 ;  /* 0x00000003000085a7 */ /* 0x000ea400080010ff */
[----:B--2---:R-:W-:Y:S05]  /*3eb0*/  @P0 BRA `(.L_x_76) ;  /* 0x0000000000200947 */ /* 0x004fea0003800000 */
.L_x_77:
[----:B--2---:R2:W4:Y:S02]  /*3ec0*/  SYNCS.PHASECHK.TRANS64.TRYWAIT P0, [R0+URZ], R3 ;  /* 0x00000003000075a7 */ /* 0x00452400080011ff */
[----:B----4-:R-:W-:Y:S05]  /*3ed0*/  @!P0 NANOSLEEP.SYNCS 0x989680 ;  /* 0x009896800000895d */ /* 0x010fea0003900000 */
[----:B------:R-:W4:Y:S02]  /*3ee0*/  @!P0 SYNCS.PHASECHK.TRANS64 P0, [R0+URZ], R3 ;  /* 0x00000003000085a7 */ /* 0x000f2400080010ff */
[----:B----4-:R-:W-:Y:S05]  /*3ef0*/  @!P0 BRA `(.L_x_77) ;  /* 0xfffffffc00f08947 */ /* 0x010fea000383ffff */
[----:B------:R-:W-:Y:S05]  /*3f00*/  BRA `(.L_x_76) ;  /* 0x00000000000c7947 */ /* 0x000fea0003800000 */
.L_x_74:
[----:B------:R-:W-:-:S04]  /*3f10*/  UIADD3 UR4, UPT, UPT, UR26, 0xe0, URZ ;  /* 0x000000e01a047890 */ /* 0x000fc8000fffe0ff */
[----:B------:R-:W-:-:S09]  /*3f20*/  UPRMT UR4, UR48, 0x654, UR4 ;  /* 0x0000065430047896 */ /* 0x000fd20008000004 */
[----:B------:R-:W-:Y:S03]  /*3f30*/  SYNCS.ARRIVE.TRANS64.RED.A1T0 RZ, [UR4], RZ ;  /* 0x000000ffffff79a7 */ /* 0x000fe60008100404 */
.L_x_76:
[----:B-12---:R-:W-:Y:S01]  /*3f40*/  SHF.L.U32 R3, RZ, 0x1f, RZ ;  /* 0x0000001fff037819 */ /* 0x006fe200000006ff */
[----:B------:R-:W-:Y:S01]  /*3f50*/  UIADD3 UR4, UPT, UPT, UR26, 0xe0, URZ ;  /* 0x000000e01a047890 */ /* 0x000fe2000fffe0ff */
[----:B------:R-:W-:Y:S02]  /*3f60*/  PLOP3.LUT P0, PT, PT, PT, UP0, 0x80, 0x8 ;  /* 0x000000000008781c */ /* 0x000fe40003f0f008 */
[----:B------:R-:W1:Y:S02]  /*3f70*/  SYNCS.PHASECHK.TRANS64.TRYWAIT P1, [UR26+0xe0], R3 ;  /* 0x0000e003ff0075a7 */ /* 0x000e64000802111a */
[----:B-1----:R-:W-:Y:S09]  /*3f80*/  @!P1 BRA `(.L_x_78) ;  /* 0x0000008000c49947 */ /* 0x002ff20003800000 */
.L_x_166:
[----:B------:R-:W-:Y:S01]  /*3f90*/  @!UP0 UPRMT UR4, UR48, 0x654, UR4 ;  /* 0x0000065430048896 */ /* 0x000fe20008000004 */
[----:B------:R-:W-:Y:S01]  /*3fa0*/  UMOV UR5, 0xffff ;  /* 0x0000ffff00057882 */ /* 0x000fe20000000000 */
[----:B------:R-:W-:-:S07]  /*3fb0*/  UMOV UR6, 0x1 ;  /* 0x0000000100067882 */ /* 0x000fce0000000000 */
[----:B------:R-:W-:Y:S01]  /*3fc0*/  @!P0 SYNCS.ARRIVE.TRANS64.RED.A1T0 RZ, [UR4], RZ ;  /* 0x000000ffffff89a7 */ /* 0x000fe20008100404 */
[----:B------:R-:W-:Y:S01]  /*3fd0*/  NOP ;  /* 0x0000000000007918 */ /* 0x000fe20000000000 */
[----:B-1----:R-:W1:Y:S01]  /*3fe0*/  LDS R0, [UR8+0x14] ;  /* 0x00001408ff007984 */ /* 0x002e620008000800 */
[----:B------:R-:W-:-:S04]  /*3ff0*/  ULOP3.LUT UR4, UR44, 0xffff, URZ, 0xc0, !UPT ;  /* 0x0000ffff2c047892 */ /* 0x000fc8000f8ec0ff */
[----:B------:R-:W-:-:S04]  /*4000*/  USHF.R.U32.HI UR4, URZ, 0x5, UR4 ;  /* 0x00000005ff047899 */ /* 0x000fc80008011604 */
[----:B------:R-:W-:Y:S02]  /*4010*/  USHF.L.U32 UR5, UR5, UR4, URZ ;  /* 0x0000000405057299 */ /* 0x000fe400080006ff */
[----:B------:R-:W-:-:S04]  /*4020*/  USHF.L.U32 UR4, UR6, UR4, URZ ;  /* 0x0000000406047299 */ /* 0x000fc800080006ff */
[----:B-1----:R-:W-:-:S04]  /*4030*/  LOP3.LUT R0, R0, UR5, RZ, 0xc0, !PT ;  /* 0x0000000500007c12 */ /* 0x002fc8000f8ec0ff */
[----:B------:R-:W-:-:S13]  /*4040*/  ISETP.NE.AND P0, PT, R0, UR5, PT ;  /* 0x0000000500007c0c */ /* 0x000fda000bf05270 */
[----:B------:R-:W-:Y:S05]  /*4050*/  @P0 BRA `(.L_x_79) ;  /* 0x0000000000580947 */ /* 0x000fea0003800000 */
[----:B------:R-:W1:Y:S02]  /*4060*/  LDS R0, [UR8+0x18] ;  /* 0x00001808ff007984 */ /* 0x000e640008000800 */
[----:B-1----:R-:W-:-:S04]  /*4070*/  LOP3.LUT R0, R0, UR4, RZ, 0xc0, !PT ;  /* 0x0000000400007c12 */ /* 0x002fc8000f8ec0ff */
[----:B------:R-:W-:-:S13]  /*4080*/  ISETP.NE.AND P0, PT, R0, UR4, PT ;  /* 0x0000000400007c0c */ /* 0x000fda000bf05270 */
[----:B------:R-:W-:Y:S05]  /*4090*/  @P0 BRA `(.L_x_80) ;  /* 0x00000000003c0947 */ /* 0x000fea0003800000 */
[----:B------:R-:W1:Y:S01]  /*40a0*/  S2R R2, SR_LANEID ;  /* 0x0000000000027919 */ /* 0x000e620000000000 */
[----:B------:R-:W-:Y:S01]  /*40b0*/  ULOP3.LUT UR5, URZ, UR5, URZ, 0x33, !UPT ;  /* 0x00000005ff057292 */ /* 0x000fe2000f8e33ff */
[----:B------:R-:W-:Y:S01]  /*40c0*/  LOP3.LUT R4, RZ, UR4, RZ, 0x33, !PT ;  /* 0x00000004ff047c12 */ /* 0x000fe2000f8e33ff */
[----:B------:R-:W-:Y:S02]  /*40d0*/  VOTEU.ANY UR4, UPT, PT ;  /* 0x0000000000047886 */ /* 0x000fe400038e0100 */
[----:B------:R-:W-:Y:S01]  /*40e0*/  UFLO.U32 UR4, UR4 ;  /* 0x00000004000472bd */ /* 0x000fe200080e0000 */
[----:B------:R-:W2:Y:S01]  /*40f0*/  REDUX UR6, R4 ;  /* 0x00000000040673c4 */ /* 0x000ea20000000000 */
[----:B------:R-:W-:-:S06]  /*4100*/  IMAD.U32 R0, RZ, RZ, UR5 ;  /* 0x00000005ff007e24 */ /* 0x000fcc000f8e00ff */
[----:B------:R4:W-:Y:S01]  /*4110*/  UTCATOMSWS.AND URZ, UR5 ;  /* 0x0000000500ff79e3 */ /* 0x0009e20008000000 */
[----:B------:R-:W3:Y:S01]  /*4120*/  REDUX UR7, R0 ;  /* 0x00000000000773c4 */ /* 0x000ee20000000000 */
[----:B-1----:R-:W-:Y:S01]  /*4130*/  ISETP.EQ.U32.AND P0, PT, R2, UR4, PT ;  /* 0x0000000402007c0c */ /* 0x002fe2000bf02070 */
[----:B--2---:R-:W-:Y:S01]  /*4140*/  IMAD.U32 R2, RZ, RZ, UR6 ;  /* 0x00000006ff027e24 */ /* 0x004fe2000f8e00ff */
[----:B---3--:R-:W-:-:S11]  /*4150*/  MOV R3, UR7 ;  /* 0x0000000700037c02 */ /* 0x008fd60008000f00 */
[----:B------:R4:W-:Y:S04]  /*4160*/  @P0 ATOMS.AND RZ, [UR8+0x14], R3 ;  /* 0x00001403ffff098c */ /* 0x0009e8000a800008 */
[----:B------:R4:W-:Y:S01]  /*4170*/  @P0 ATOMS.AND RZ, [UR8+0x18], R2 ;  /* 0x00001802ffff098c */ /* 0x0009e2000a800008 */
[----:B------:R-:W-:Y:S05]  /*4180*/  BRA `(.L_x_81) ;  /* 0x0000000000147947 */ /* 0x000fea0003800000 */
.L_x_80:
[----:B------:R-:W-:Y:S02]  /*4190*/  MOV R2, 0x41b0 ;  /* 0x000041b000027802 */ /* 0x000fe40000000f00 */
[----:B---3-5:R-:W-:Y:S05]  /*41a0*/  CALL.REL.NOINC `($__internal_0_$__cuda_sm10x_tcgen05_guardrail_trap_col_being_dealloced_not_returned_by_alloc) ;  /* 0x0000008400a07944 */ /* 0x028fea0003c00000 */
[----:B------:R-:W-:Y:S05]  /*41b0*/  BRA `(.L_x_81) ;  /* 0x0000000000087947 */ /* 0x000fea0003800000 */
.L_x_79:
[----:B------:R-:W-:Y:S02]  /*41c0*/  MOV R2, 0x41e0 ;  /* 0x000041e000027802 */ /* 0x000fe40000000f00 */
[----:B---3-5:R-:W-:Y:S05]  /*41d0*/  CALL.REL.NOINC `($__internal_2_$__cuda_sm10x_tcgen05_guardrail_trap_unallocated_columns_being_dealloced) ;  /* 0x0000008400ac7944 */ /* 0x028fea0003c00000 */
.L_x_81:
[----:B------:R-:W-:Y:S01]  /*41e0*/  NOP ;  /* 0x0000000000007918 */ /* 0x000fe20000000000 */
[----:B----4-:R-:W-:Y:S05]  /*41f0*/  EXIT ;  /* 0x000000000000794d */ /* 0x010fea0003800000 */
.L_x_54:
[----:B------:R-:W-:-:S09]  /*4200*/  UISETP.NE.OR UP0, UPT, UR17, 0x3, !UP3 ;  /* 0x000000031100788c */ /* 0x000fd2000df05670 */
[----:B------:R-:W-:Y:S05]  /*4210*/  BRA.U UP0, `(.L_x_82) ;  /* 0x0000001100587547 */ /* 0x000fea000b800000 */
[----:B------:R-:W1:Y:S01]  /*4220*/  LDCU UR31, c[0x0][0x370] ;  /* 0x00006e00ff1f77ac */ /* 0x000e620008000800 */
[----:B------:R-:W2:Y:S01]  /*4230*/  LDC.64 R16, c[0x0][0x348] ;  /* 0x0000d200ff107b82 */ /* 0x000ea20000000a00 */
[----:B------:R-:W-:Y:S02]  /*4240*/  HFMA2 R13, -RZ, RZ, 0, 0 ;  /* 0x00000000ff0d7431 */ /* 0x000fe400000001ff */
[----:B------:R-:W-:Y:S01]  /*4250*/  IMAD.MOV.U32 R15, RZ, RZ, 0x1 ;  /* 0x00000001ff0f7424 */ /* 0x000fe200078e00ff */
[----:B------:R-:W1:Y:S01]  /*4260*/  LDCU.128 UR48, c[0x0][0xb10] ;  /* 0x00016200ff3077ac */ /* 0x000e620008000c00 */
[----:B------:R-:W-:Y:S01]  /*4270*/  IMAD.MOV.U32 R14, RZ, RZ, RZ ;  /* 0x000000ffff0e7224 */ /* 0x000fe200078e00ff */
[----:B------:R-:W-:Y:S01]  /*4280*/  MOV R7, 0x2000 ;  /* 0x0000200000077802 */ /* 0x000fe20000000f00 */
[----:B------:R-:W3:Y:S01]  /*4290*/  LDCU UR30, c[0x0][0x374] ;  /* 0x00006e80ff1e77ac */ /* 0x000ee20008000800 */
[----:B------:R-:W4:Y:S01]  /*42a0*/  LDC.64 R2, c[0x0][0x888] ;  /* 0x00022200ff027b82 */ /* 0x000f220000000a00 */
[----:B------:R-:W3:Y:S01]  /*42b0*/  LDCU UR15, c[0x0][0xb0c] ;  /* 0x00016180ff0f77ac */ /* 0x000ee20008000800 */
[----:B------:R-:W2:Y:S06]  /*42c0*/  LDCU UR40, c[0x0][0xb20] ;  /* 0x00016400ff2877ac */ /* 0x000eac0008000800 */
[----:B------:R-:W4:Y:S01]  /*42d0*/  LDC.64 R4, c[0x0][0x890] ;  /* 0x00022400ff047b82 */ /* 0x000f220000000a00 */
[----:B------:R-:W2:Y:S01]  /*42e0*/  LDCU UR4, c[0x0][0xb30] ;  /* 0x00016600ff0477ac */ /* 0x000ea20008000800 */
[----:B------:R-:W-:Y:S01]  /*42f0*/  UMOV UR21, 0x400 ;  /* 0x0000040000157882 */ /* 0x000fe20000000000 */
[----:B-1----:R-:W-:-:S02]  /*4300*/  UIMAD.WIDE.U32 UR6, UR31, UR48, URZ ;  /* 0x000000301f0672a5 */ /* 0x002fc4000f8e00ff */
[----:B---3--:R-:W-:Y:S02]  /*4310*/  UIMAD.WIDE.U32 UR8, UR30, UR51, URZ ;  /* 0x000000331e0872a5 */ /* 0x008fe4000f8e00ff */
[----:B------:R-:W-:Y:S02]  /*4320*/  ULEA UR21, UR45, UR21, 0x18 ;  /* 0x000000152d157291 */ /* 0x000fe4000f8ec0ff */
[----:B------:R-:W-:Y:S02]  /*4330*/  UPLOP3.LUT UP3, UPT, UPT, UPT, UPT, 0x40, 0x4 ;  /* 0x000000000004789c */ /* 0x000fe40003f6e870 */
[----:B------:R-:W-:Y:S01]  /*4340*/  UIADD3 UR37, UPT, UPT, UR21, 0x48, URZ ;  /* 0x0000004815257890 */ /* 0x000fe2000fffe0ff */
[----:B------:R-:W-:Y:S01]  /*4350*/  UMOV UR6, UR7 ;  /* 0x0000000700067c82 */ /* 0x000fe20008000000 */
[----:B------:R-:W-:Y:S01]  /*4360*/  UMOV UR38, UR9 ;  /* 0x0000000900267c82 */ /* 0x000fe20008000000 */
[----:B------:R-:W-:Y:S02]  /*4370*/  UISETP.GE.AND UP0, UPT, UR42, 0x1, UPT ;  /* 0x000000012a00788c */ /* 0x000fe4000bf06270 */
[----:B------:R-:W-:Y:S01]  /*4380*/  UISETP.NE.AND UP4, UPT, UR42, 0x1, UPT ;  /* 0x000000012a00788c */ /* 0x000fe2000bf85270 */
[----:B------:R-:W1:Y:S01]  /*4390*/  LDCU.64 UR22, c[0x0][0xb28] ;  /* 0x00016500ff1677ac */ /* 0x000e620008000a00 */
[----:B------:R-:W-:-:S02]  /*43a0*/  UISETP.NE.AND UP6, UPT, UR15, 0x1, UPT ;  /* 0x000000010f00788c */ /* 0x000fc4000bfc5270 */
[----:B------:R-:W-:Y:S02]  /*43b0*/  UISETP.NE.AND UP5, UPT, UR50, 0x1, UPT ;  /* 0x000000013200788c */ /* 0x000fe4000bfa5270 */
[----:B------:R-:W-:Y:S02]  /*43c0*/  UIADD3 UR33, UPT, UPT, UR21, 0x30, URZ ;  /* 0x0000003015217890 */ /* 0x000fe4000fffe0ff */
[----:B------:R-:W-:Y:S02]  /*43d0*/  UIADD3 UR25, UPT, UPT, UR21, 0x38, URZ ;  /* 0x0000003815197890 */ /* 0x000fe4000fffe0ff */
[----:B------:R-:W-:Y:S02]  /*43e0*/  UIADD3 UR17, UPT, UPT, UR21, 0x40, URZ ;  /* 0x0000004015117890 */ /* 0x000fe4000fffe0ff */
[----:B------:R-:W-:Y:S02]  /*43f0*/  UPRMT UR37, UR45, 0x654, UR37 ;  /* 0x000006542d257896 */ /* 0x000fe40008000025 */
[----:B------:R-:W-:-:S02]  /*4400*/  USHF.R.U32.HI UR39, URZ, UR49, UR6 ;  /* 0x00000031ff277299 */ /* 0x000fc40008011606 */
[----:B--2---:R-:W-:Y:S02]  /*4410*/  USHF.R.U32.HI UR38, URZ, UR40, UR38 ;  /* 0x00000028ff267299 */ /* 0x004fe40008011626 */
[----:B------:R-:W-:-:S11]  /*4420*/  UISETP.NE.AND UP2, UPT, UR4, 0x1, UPT ;  /* 0x000000010400788c */ /* 0x000fd6000bf45270 */
.L_x_93:
[C---:B------:R-:W-:Y:S02]  /*4430*/  LEA R12, R14.reuse, UR21, 0x3 ;  /* 0x000000150e0c7c11 */ /* 0x040fe4000f8e18ff */
[----:B------:R-:W-:Y:S02]  /*4440*/  SHF.L.U32 R9, R13, 0x1f, RZ ;  /* 0x0000001f0d097819 */ /* 0x000fe400000006ff */
[----:B------:R-:W-:Y:S02]  /*4450*/  LEA R10, R14, UR21, 0x4 ;  /* 0x000000150e0a7c11 */ /* 0x000fe4000f8e20ff */
[----:B--2---:R-:W2:Y:S02]  /*4460*/  SYNCS.PHASECHK.TRANS64.TRYWAIT P0, [R12+URZ+0x80], R9 ;  /* 0x000080090c0075a7 */ /* 0x004ea400080011ff */
[----:B--2---:R-:W-:Y:S05]  /*4470*/  @!P0 BRA `(.L_x_83) ;  /* 0x0000007c00a08947 */ /* 0x004fea0003800000 */
.L_x_167:
[----:B--2---:R-:W2:Y:S01]  /*4480*/  LDS.128 R8, [R10+0xf0] ;  /* 0x0000f0000a087984 */ /* 0x004ea20000000c00 */
[----:B------:R-:W-:Y:S01]  /*4490*/  UISETP.GE.AND UP0, UPT, UR42, 0x1, UPT ;  /* 0x000000012a00788c */ /* 0x000fe2000bf06270 */
[----:B------:R-:W-:Y:S01]  /*44a0*/  @!PT LDS RZ, [RZ] ;  /* 0x00000000fffff984 */ /* 0x000fe20000000800 */
[----:B------:R-:W-:Y:S01]  /*44b0*/  @!PT LDS RZ, [RZ] ;  /* 0x00000000fffff984 */ /* 0x000fe20000000800 */
[----:B------:R-:W-:Y:S01]  /*44c0*/  @!PT LDS RZ, [RZ] ;  /* 0x00000000fffff984 */ /* 0x000fe20000000800 */
[----:B------:R-:W-:Y:S01]  /*44d0*/  @!PT LDS RZ, [RZ] ;  /* 0x00000000fffff984 */ /* 0x000fe20000000800 */
[----:B------:R3:W-:Y:S06]  /*44e0*/  MEMBAR.ALL.CTA ;  /* 0x0000000000007992 */ /* 0x0007ec0000008000 */
[----:B---3--:R-:W3:Y:S01]  /*44f0*/  FENCE.VIEW.ASYNC.S ;  /* 0x00000000000073c6 */ /* 0x008ee20000000000 */
[----:B--2---:R-:W-:Y:S11]  /*4500*/  LOP3.LUT P0, RZ, R10, 0x1, RZ, 0xc0, !PT ;  /* 0x000000010aff7812 */ /* 0x004ff6000780c0ff */
[----:B------:R-:W-:Y:S02]  /*4510*/  @!UPT UIADD3 URZ, UPT, UPT, URZ, URZ, URZ ;  /* 0x000000fffffff290 */ /* 0x000fe4000fffe0ff */
[----:B---3--:R-:W-:Y:S01]  /*4520*/  VOTEU.ANY UP1, P0 ;  /* 0x0000000000ff7886 */ /* 0x008fe20000020100 */
[----:B------:R-:W-:Y:S11]  /*4530*/  PLOP3.LUT P0, PT, PT, PT, UP1, 0x80, 0x8 ;  /* 0x000000000008781c */ /* 0x000ff60003f0f018 */
[----:B------:R-:W-:Y:S02]  /*4540*/  @!UPT UIADD3 URZ, UPT, UPT, URZ, URZ, URZ ;  /* 0x000000fffffff290 */ /* 0x000fe4000fffe0ff */
[----:B------:R-:W-:Y:S02]  /*4550*/  @P0 SHF.R.U32.HI R0, RZ, 0x10, R9 ;  /* 0x00000010ff000819 */ /* 0x000fe40000011609 */
[----:B------:R-:W-:Y:S02]  /*4560*/  @P0 MOV R6, R8 ;  /* 0x0000000800060202 */ /* 0x000fe40000000f00 */
[----:B------:R-:W-:Y:S01]  /*4570*/  @P0 R2UR UR4, R0 ;  /* 0x00000000000402ca */ /* 0x000fe200000e0000 */
[----:B------:R-:W-:Y:S01]  /*4580*/  VIADD R0, R12, 0x90 ;  /* 0x000000900c007836 */ /* 0x000fe20000000000 */
[----:B------:R-:W-:Y:S02]  /*4590*/  @P0 LOP3.LUT R8, R9, 0xffff, RZ, 0xc0, !PT ;  /* 0x0000ffff09080812 */ /* 0x000fe400078ec0ff */
[----:B------:R-:W-:Y:S02]  /*45a0*/  @P0 R2UR UR6, R6 ;  /* 0x00000000060602ca */ /* 0x000fe400000e0000 */
[----:B------:R-:W-:Y:S02]  /*45b0*/  PRMT R0, RZ, 0x654, R0 ;  /* 0x00000654ff007816 */ /* 0x000fe40000000000 */
[----:B------:R-:W-:Y:S02]  /*45c0*/  @P0 R2UR UR5, R8 ;  /* 0x00000000080502ca */ /* 0x000fe400000e0000 */
[----:B------:R2:W-:Y:S03]  /*45d0*/  SYNCS.ARRIVE.TRANS64.RED.A1T0 RZ, [R0+URZ], RZ ;  /* 0x000000ff00ff79a7 */ /* 0x0005e600081004ff */
[----:B------:R-:W-:Y:S04]  /*45e0*/  @UP1 UMOV UR29, UR4 ;  /* 0x00000004001d1c82 */ /* 0x000fe80008000000 */
[----:B------:R-:W-:Y:S04]  /*45f0*/  @UP1 UMOV UR14, UR6 ;  /* 0x00000006000e1c82 */ /* 0x000fe80008000000 */
[----:B------:R-:W-:Y:S01]  /*4600*/  @UP1 UMOV UR13, UR5 ;  /* 0x00000005000d1c82 */ /* 0x000fe20008000000 */
[----:B------:R-:W-:Y:S05]  /*4610*/  BRA.U !UP0, `(.L_x_84) ;  /* 0x0000000108a47547 */ /* 0x000fea000b800000 */
[----:B------:R-:W-:Y:S02]  /*4620*/  UIMAD.WIDE.U32 UR18, UR13, UR51, URZ ;  /* 0x000000330d1272a5 */ /* 0x000fe4000f8e00ff */
[----:B------:R-:W-:Y:S02]  /*4630*/  UIMAD.WIDE.U32 UR26, UR14, UR48, URZ ;  /* 0x000000300e1a72a5 */ /* 0x000fe4000f8e00ff */
[----:B------:R-:W-:Y:S02]  /*4640*/  USEL UR4, UR30, UR38, !UP5 ;  /* 0x000000261e047287 */ /* 0x000fe4000e800000 */
[----:B------:R-:W-:Y:S02]  /*4650*/  USEL UR7, UR31, UR39, !UP6 ;  /* 0x000000271f077287 */ /* 0x000fe4000f000000 */
[----:B-1----:R-:W-:Y:S02]  /*4660*/  UIMAD.WIDE.U32 UR8, UR4, UR22, URZ ;  /* 0x00000016040872a5 */ /* 0x002fe4000f8e00ff */
[----:B------:R-:W-:Y:S01]  /*4670*/  UIMAD.WIDE.U32 UR10, UR7, UR22, URZ ;  /* 0x00000016070a72a5 */ /* 0x000fe2000f8e00ff */
[----:B------:R-:W-:Y:S02]  /*4680*/  UMOV UR5, UR19 ;  /* 0x0000001300057c82 */ /* 0x000fe40008000000 */
[----:B------:R-:W-:Y:S03]  /*4690*/  USHF.R.U32.HI UR6, URZ, UR40, UR5 ;  /* 0x00000028ff067299 */ /* 0x000fe60008011605 */
[----:B------:R-:W-:Y:S01]  /*46a0*/  UMOV UR5, UR27 ;  /* 0x0000001b00057c82 */ /* 0x000fe20008000000 */
[----:B------:R-:W-:Y:S02]  /*46b0*/  USEL UR6, UR13, UR6, !UP5 ;  /* 0x000000060d067287 */ /* 0x000fe4000e800000 */
[----:B------:R-:W-:Y:S03]  /*46c0*/  USHF.R.U32.HI UR12, URZ, UR49, UR5 ;  /* 0x00000031ff0c7299 */ /* 0x000fe60008011605 */
[----:B------:R-:W-:Y:S02]  /*46d0*/  UMOV UR5, UR9 ;  /* 0x0000000900057c82 */ /* 0x000fe40008000000 */
[----:B------:R-:W-:Y:S03]  /*46e0*/  @UP4 USHF.R.U32.HI UR4, URZ, UR23, UR5 ;  /* 0x00000017ff044299 */ /* 0x000fe60008011605 */
[----:B------:R-:W-:Y:S01]  /*46f0*/  UMOV UR5, UR11 ;  /* 0x0000000b00057c82 */ /* 0x000fe20008000000 */
[----:B------:R-:W-:Y:S02]  /*4700*/  UIMAD UR4, UR42, UR4, URZ ;  /* 0x000000042a0472a4 */ /* 0x000fe4000f8e02ff */
[----:B------:R-:W-:Y:S02]  /*4710*/  @UP4 USHF.R.U32.HI UR7, URZ, UR23, UR5 ;  /* 0x00000017ff074299 */ /* 0x000fe40008011605 */
[----:B------:R-:W-:Y:S02]  /*4720*/  UIMAD.WIDE.U32 UR10, UR6, UR22, URZ ;  /* 0x00000016060a72a5 */ /* 0x000fe4000f8e00ff */
[----:B------:R-:W-:Y:S02]  /*4730*/  USEL UR5, UR14, UR12, !UP6 ;  /* 0x0000000c0e057287 */ /* 0x000fe4000f000000 */
[----:B------:R-:W-:Y:S02]  /*4740*/  UIMAD UR8, UR42, UR7, URZ ;  /* 0x000000072a0872a4 */ /* 0x000fe4000f8e02ff */
[----:B------:R-:W-:Y:S03]  /*4750*/  UISETP.GE.AND UP0, UPT, UR6, UR4, UPT ;  /* 0x000000040600728c */ /* 0x000fe6000bf06270 */
[----:B------:R-:W-:Y:S01]  /*4760*/  UMOV UR4, UR11 ;  /* 0x0000000b00047c82 */ /* 0x000fe20008000000 */
[----:B------:R-:W-:Y:S02]  /*4770*/  UISETP.GE.OR UP0, UPT, UR5, UR8, UP0 ;  /* 0x000000080500728c */ /* 0x000fe40008706670 */
[----:B------:R-:W-:Y:S02]  /*4780*/  USHF.R.U32.HI UR4, URZ, UR23, UR4 ;  /* 0x00000017ff047299 */ /* 0x000fe40008011604 */
[----:B------:R-:W-:Y:S02]  /*4790*/  UIMAD.WIDE.U32 UR8, UR5, UR22, URZ ;  /* 0x00000016050872a5 */ /* 0x000fe4000f8e00ff */
[----:B------:R-:W-:Y:S04]  /*47a0*/  USEL UR10, UR6, UR4, !UP4 ;  /* 0x00000004060a7287 */ /* 0x000fe8000e000000 */
[----:B------:R-:W-:Y:S01]  /*47b0*/  UIADD3 UR11, UPT, UPT, -UR10, URZ, URZ ;  /* 0x000000ff0a0b7290 */ /* 0x000fe2000fffe1ff */
[----:B------:R-:W-:Y:S02]  /*47c0*/  @!UP0 UMOV UR4, UR9 ;  /* 0x0000000900048c82 */ /* 0x000fe40008000000 */
[----:B------:R-:W-:Y:S02]  /*47d0*/  @!UP0 USHF.R.U32.HI UR4, URZ, UR23, UR4 ;  /* 0x00000017ff048299 */ /* 0x000fe40008011604 */
[----:B------:R-:W-:Y:S02]  /*47e0*/  UIMAD UR8, UR42, UR11, UR6 ;  /* 0x0000000b2a0872a4 */ /* 0x000fe4000f8e0206 */
[----:B------:R-:W-:Y:S04]  /*47f0*/  @!UP0 USEL UR4, UR5, UR4, !UP4 ;  /* 0x0000000405048287 */ /* 0x000fe8000e000000 */
[----:B------:R-:W-:Y:S02]  /*4800*/  @!UP0 UIMAD UR8, UR7, UR8, UR4 ;  /* 0x00000008070882a4 */ /* 0x000fe4000f8e0204 */
[----:B------:R-:W-:Y:S02]  /*4810*/  @!UP0 UIADD3 UR9, UPT, UPT, UR10, -UR4, URZ ;  /* 0x800000040a098290 */ /* 0x000fe4000fffe0ff */
[----:B------:R-:W-:Y:S02]  /*4820*/  UIADD3 UR4, UPT, UPT, -UR5, URZ, URZ ;  /* 0x000000ff05047290 */ /* 0x000fe4000fffe1ff */
[----:B------:R-:W-:Y:S02]  /*4830*/  UIADD3 UR7, UPT, UPT, -UR6, URZ, URZ ;  /* 0x000000ff06077290 */ /* 0x000fe4000fffe1ff */
[----:B------:R-:W-:Y:S02]  /*4840*/  @!UP0 UIMAD UR6, UR9, UR42, UR5 ;  /* 0x0000002a090682a4 */ /* 0x000fe4000f8e0205 */
[----:B------:R-:W-:Y:S02]  /*4850*/  UIMAD UR14, UR15, UR4, UR14 ;  /* 0x000000040f0e72a4 */ /* 0x000fe4000f8e020e */
[----:B------:R-:W-:Y:S01]  /*4860*/  UIMAD UR13, UR50, UR7, UR13 ;  /* 0x00000007320d72a4 */ /* 0x000fe2000f8e020d */
[----:B------:R-:W-:Y:S02]  /*4870*/  @!UP0 UMOV UR5, UR8 ;  /* 0x0000000800058c82 */ /* 0x000fe40008000000 */
[----:B------:R-:W-:Y:S02]  /*4880*/  UIMAD UR14, UR5, UR15, UR14 ;  /* 0x0000000f050e72a4 */ /* 0x000fe4000f8e020e */
[----:B------:R-:W-:Y:S11]  /*4890*/  UIMAD UR13, UR6, UR50, UR13 ;  /* 0x00000032060d72a4 */ /* 0x000ff6000f8e020d */
[----:B------:R-:W-:Y:S01]  /*48a0*/  @!UPT UIADD3 URZ, UPT, UPT, URZ, URZ, URZ ;  /* 0x000000fffffff290 */ /* 0x000fe2000fffe0ff */
.L_x_84:
[----:B------:R-:W3:Y:S01]  /*48b0*/  @!UP2 LDCU.128 UR8, c[0x0][0xb10] ;  /* 0x00016200ff08a7ac */ /* 0x000ee20008000c00 */
[C---:B----4-:R-:W-:Y:S02]  /*48c0*/  ISETP.NE.U32.AND P1, PT, R4.reuse, RZ, PT ;  /* 0x000000ff0400720c */ /* 0x050fe40003f25070 */
[----:B------:R-:W-:Y:S02]  /*48d0*/  ISETP.NE.U32.AND P0, PT, R4, RZ, PT ;  /* 0x000000ff0400720c */ /* 0x000fe40003f05070 */
[C---:B------:R-:W-:Y:S02]  /*48e0*/  ISETP.NE.AND.EX P1, PT, R5.reuse, RZ, PT, P1 ;  /* 0x000000ff0500720c */ /* 0x040fe40003f25310 */
[----:B------:R-:W-:Y:S01]  /*48f0*/  ISETP.NE.AND.EX P0, PT, R5, RZ, PT, P0 ;  /* 0x000000ff0500720c */ /* 0x000fe20003f05300 */
[----:B------:R-:W4:Y:S01]  /*4900*/  @!UP2 LDCU UR5, c[0x0][0xb0c] ;  /* 0x00016180ff05a7ac */ /* 0x000f220008000800 */
[----:B------:R-:W-:Y:S01]  /*4910*/  SHF.L.U32 R9, R15, 0x1f, RZ ;  /* 0x0000001f0f097819 */ /* 0x000fe200000006ff */
[----:B------:R-:W-:Y:S02]  /*4920*/  USHF.L.U32 UR35, UR16, 0x7, URZ ;  /* 0x0000000710237899 */ /* 0x000fe400080006ff */
[----:B------:R-:W-:Y:S02]  /*4930*/  USHF.L.U32 UR34, UR20, 0x8, URZ ;  /* 0x0000000814227899 */ /* 0x000fe400080006ff */
[----:B---3--:R-:W-:Y:S07]  /*4940*/  UIMAD.WIDE.U32 UR6, UR14, UR8, URZ ;  /* 0x000000080e0672a5 */ /* 0x008fee000f8e00ff */
[----:B------:R-:W-:Y:S01]  /*4950*/  @!UP2 UMOV UR4, UR7 ;  /* 0x000000070004ac82 */ /* 0x000fe20008000000 */
[----:B----4-:R-:W-:Y:S02]  /*4960*/  @!UP2 UISETP.NE.AND UP0, UPT, UR5, 0x1, UPT ;  /* 0x000000010500a88c */ /* 0x010fe4000bf05270 */
[----:B------:R-:W-:Y:S02]  /*4970*/  @!UP2 USHF.R.U32.HI UR4, URZ, UR9, UR4 ;  /* 0x00000009ff04a299 */ /* 0x000fe40008011604 */
[----:B------:R-:W-:Y:S02]  /*4980*/  UIMAD.WIDE.U32 UR6, UR13, UR11, URZ ;  /* 0x0000000b0d0672a5 */ /* 0x000fe4000f8e00ff */
[----:B------:R-:W-:Y:S02]  /*4990*/  @!UP2 USEL UR8, UR14, UR4, !UP0 ;  /* 0x000000040e08a287 */ /* 0x000fe4000c000000 */
[----:B------:R-:W-:Y:S03]  /*49a0*/  @!UP2 UISETP.NE.AND UP0, UPT, UR10, 0x1, UPT ;  /* 0x000000010a00a88c */ /* 0x000fe6000bf05270 */
[----:B------:R-:W-:Y:S02]  /*49b0*/  @!UP2 UMOV UR6, UR7 ;  /* 0x000000070006ac82 */ /* 0x000fe40008000000 */
[----:B------:R-:W3:Y:S02]  /*49c0*/  @!UP2 LDCU UR4, c[0x0][0xb20] ;  /* 0x00016400ff04a7ac */ /* 0x000ee40008000800 */
[----:B---3--:R-:W-:Y:S04]  /*49d0*/  @!UP2 USHF.R.U32.HI UR6, URZ, UR4, UR6 ;  /* 0x00000004ff06a299 */ /* 0x008fe80008011606 */
[----:B------:R-:W-:Y:S04]  /*49e0*/  @!UP2 USEL UR6, UR13, UR6, !UP0 ;  /* 0x000000060d06a287 */ /* 0x000fe8000c000000 */
[----:B------:R-:W-:Y:S02]  /*49f0*/  @!UP2 UIADD3 UR4, UPT, UPT, -UR8, UR6, URZ ;  /* 0x000000060804a290 */ /* 0x000fe4000fffe1ff */
[----:B------:R-:W-:Y:S02]  /*4a00*/  @!UP2 UIADD3 UR6, UPT, UPT, UR8, -UR6, URZ ;  /* 0x800000060806a290 */ /* 0x000fe4000fffe0ff */
[----:B------:R-:W-:Y:S02]  /*4a10*/  @!UP2 UIMAD UR14, UR4, UR5, UR14 ;  /* 0x00000005040ea2a4 */ /* 0x000fe4000f8e020e */
[----:B------:R-:W-:Y:S01]  /*4a20*/  @!UP2 UIMAD UR13, UR6, UR10, UR13 ;  /* 0x0000000a060da2a4 */ /* 0x000fe2000f8e020d */
[----:B------:R-:W-:Y:S11]  /*4a30*/  BRA.U UP3, `(.L_x_85) ;  /* 0x0000000103107547 */ /* 0x000ff6000b800000 */
[----:B--2---:R-:W-:Y:S04]  /*4a40*/  MOV R0, UR41 ;  /* 0x0000002900007c02 */ /* 0x004fe80008000f00 */
[----:B------:R-:W-:Y:S04]  /*4a50*/  SHF.L.U32 R11, R0, 0x1f, RZ ;  /* 0x0000001f000b7819 */ /* 0x000fe800000006ff */
[----:B------:R-:W2:Y:S02]  /*4a60*/  SYNCS.PHASECHK.TRANS64.TRYWAIT P2, [UR21+0x78], R11 ;  /* 0x0000780bff0075a7 */ /* 0x000ea40008041115 */
[----:B--2---:R-:W-:Y:S05]  /*4a70*/  @!P2 BRA `(.L_x_86) ;  /* 0x000000780034a947 */ /* 0x004fea0003800000 */
.L_x_85:
[----:B------:R-:W-:Y:S05]  /*4a80*/  @!P1 BRA `(.L_x_87) ;  /* 0x0000000000309947 */ /* 0x000fea0003800000 */
[----:B------:R-:W-:Y:S01]  /*4a90*/  ISETP.NE.U32.AND P1, PT, R2, RZ, PT ;  /* 0x000000ff0200720c */ /* 0x000fe20003f25070 */
[----:B------:R-:W3:Y:S01]  /*4aa0*/  LDCU.64 UR4, c[0x0][0x358] ;  /* 0x00006b00ff0477ac */ /* 0x000ee20008000a00 */
[----:B------:R-:W-:Y:S02]  /*4ab0*/  IMAD.MOV.U32 R158, RZ, RZ, 0x1 ;  /* 0x00000001ff9e7424 */ /* 0x000fe400078e00ff */
[----:B------:R-:W-:Y:S11]  /*4ac0*/  ISETP.NE.AND.EX P1, PT, R3, RZ, PT, P1 ;  /* 0x000000ff0300720c */ /* 0x000ff60003f25310 */
[----:B------:R-:W-:Y:S02]  /*4ad0*/  @!UPT UIADD3 URZ, UPT, UPT, URZ, URZ, URZ ;  /* 0x000000fffffff290 */ /* 0x000fe4000fffe0ff */
[----:B--2---:R-:W2:Y:S01]  /*4ae0*/  @P1 LDC.64 R10, c[0x0][0x888] ;  /* 0x00022200ff0a1b82 */ /* 0x004ea20000000a00 */
[----:B------:R-:W-:Y:S04]  /*4af0*/  @P1 IMAD R0, R4, UR36, RZ ;  /* 0x0000002404001c24 */ /* 0x000fe8000f8e02ff */
[----:B--2---:R-:W-:Y:S04]  /*4b00*/  @P1 IMAD.WIDE R10, R0, 0x4, R10 ;  /* 0x00000004000a1825 */ /* 0x004fe800078e020a */
[----:B------:R-:W-:Y:S01]  /*4b10*/  HFMA2 R0, -RZ, RZ, 0, 5.9604644775390625e-08 ;  /* 0x00000001ff007431 */ /* 0x000fe200000001ff */
[----:B---3-5:R3:W5:Y:S04]  /*4b20*/  @P1 LDG.E R73, desc[UR4][R10.64] ;  /* 0x000000040a491981 */ /* 0x028768000c1e1900 */
[----:B------:R-:W-:Y:S01]  /*4b30*/  @!P1 PRMT R158, R0, 0x7610, R158 ;  /* 0x00007610009e9816 */ /* 0x000fe2000000009e */
[----:B---3--:R-:W4:Y:S06]  /*4b40*/  @!P1 LDC R73, c[0x0][0x880] ;  /* 0x00022000ff499b82 */ /* 0x008f2c0000000800 */
.L_x_87:
[----:B----45:R-:W-:Y:S01]  /*4b50*/  @!P0 FSETP.EQ.AND P1, PT, R73, RZ, PT ;  /* 0x000000ff4900820b */ /* 0x030fe20003f22000 */
[----:B------:R-:W-:Y:S01]  /*4b60*/  @!UPT UIADD3 URZ, UPT, UPT, URZ, URZ, URZ ;  /* 0x000000fffffff290 */ /* 0x000fe2000fffe0ff */
[----:B------:R-:W-:Y:S11]  /*4b70*/  @!P0 BRA `(.L_x_88) ;  /* 0x0000000000188947 */ /* 0x000ff60003800000 */
[----:B------:R-:W-:Y:S02]  /*4b80*/  LOP3.LUT P0, RZ, R158, 0xff, RZ, 0xc0, !PT ;  /* 0x000000ff9eff7812 */ /* 0x000fe4000780c0ff */
[----:B------:R-:W-:Y:S04]  /*4b90*/  ISETP.NE.U32.AND P1, PT, R2, RZ, PT ;  /* 0x000000ff0200720c */ /* 0x000fe80003f25070 */
[----:B------:R-:W-:Y:S04]  /*4ba0*/  ISETP.NE.AND.EX P1, PT, R3, RZ, PT, P1 ;  /* 0x000000ff0300720c */ /* 0x000fe80003f25310 */
[----:B------:R-:W-:Y:S03]  /*4bb0*/  PLOP3.LUT P1, PT, P1, PT, PT, 0x8, 0x80 ;  /* 0x000000000080781c */ /* 0x000fe60000f2e170 */
[----:B------:R-:W-:Y:S11]  /*4bc0*/  @P0 FSETP.EQ.AND P1, PT, R73, RZ, PT ;  /* 0x000000ff4900020b */ /* 0x000ff60003f22000 */
[----:B------:R-:W-:Y:S02]  /*4bd0*/  @!UPT UIADD3 URZ, UPT, UPT, URZ, URZ, URZ ;  /* 0x000000fffffff290 */ /* 0x000fe4000fffe0ff */
.L_x_88:
[----:B------:R-:W3:Y:S01]  /*4be0*/  SYNCS.PHASECHK.TRANS64.TRYWAIT P2, [UR21+0x50], R9 ;  /* 0x00005009ff0075a7 */ /* 0x000ee20008041115 */
[----:B------:R-:W-:Y:S04]  /*4bf0*/  ELECT P0, URZ, PT ;  /* 0x0000000000ff782f */ /* 0x000fe80003800000 */
[----:B------:R-:W-:Y:S11]  /*4c00*/  PLOP3.LUT P1, PT, P1, P0, PT, 0xf2, 0x2f ;  /* 0x00000000002f781c */ /* 0x000ff60000f21e72 */
[----:B------:R-:W-:Y:S02]  /*4c10*/  @!UPT UIADD3 URZ, UPT, UPT, URZ, URZ, URZ ;  /* 0x000000fffffff290 */ /* 0x000fe4000fffe0ff */
[----:B------:R-:W-:Y:S05]  /*4c20*/  @!P1 IADD3 R8, P0, PT, R16, 0x580, RZ ;  /* 0x0000058010089810 */ /* 0x000fea0007f1e0ff */
[----:B------:R-:W-:Y:S01]  /*4c30*/  @!P1 IMAD.X R6, RZ, RZ, R17, P0 ;  /* 0x000000ffff069224 */ /* 0x000fe200000e0611 */
[----:B---3--:R-:W-:Y:S07]  /*4c40*/  @!P2 BRA `(.L_x_89) ;  /* 0x0000007400d8a947 */ /* 0x008fee0003800000 */
.L_x_170:
[----:B------:R-:W-:Y:S01]  /*4c50*/  @!P1 R2UR UR5, R8 ;  /* 0x00000000080592ca */ /* 0x000fe200000e0000 */
[----:B------:R-:W-:Y:S01]  /*4c60*/  VOTEU.ALL UP0, P1 ;  /* 0x0000000000ff7886 */ /* 0x000fe20000800000 */
[----:B------:R-:W-:Y:S01]  /*4c70*/  @!P1 R2UR UR4, R6 ;  /* 0x00000000060492ca */ /* 0x000fe200000e0000 */
[----:B--2---:R-:W-:Y:S01]  /*4c80*/  @!P1 IMAD.MOV.U32 R0, RZ, RZ, 0x2000 ;  /* 0x00002000ff009424 */ /* 0x004fe200078e00ff */
[----:B------:R-:W-:Y:S01]  /*4c90*/  UMOV UR8, 0x0 ;  /* 0x0000000000087882 */ /* 0x000fe20000000000 */
[----:B------:R-:W-:Y:S01]  /*4ca0*/  UMOV UR9, 0x10000000 ;  /* 0x1000000000097882 */ /* 0x000fe20000000000 */
[----:B------:R-:W-:Y:S01]  /*4cb0*/  @!UP0 UIADD3 UR32, UPT, UPT, UR21, 0x200, URZ ;  /* 0x0000020015208890 */ /* 0x000fe2000fffe0ff */
[----:B------:R-:W-:Y:S01]  /*4cc0*/  @!P1 IADD3 R8, P0, PT, R16, 0x580, RZ ;  /* 0x0000058010089810 */ /* 0x000fe20007f1e0ff */
[----:B------:R-:W-:Y:S01]  /*4cd0*/  VOTEU.ALL UP0, P1 ;  /* 0x0000000000ff7886 */ /* 0x000fe20000800000 */
[----:B------:R-:W-:Y:S03]  /*4ce0*/  UPRMT UR6, UR45, 0x654, UR33 ;  /* 0x000006542d067896 */ /* 0x000fe60008000021 */
[----:B------:R-:W-:Y:S02]  /*4cf0*/  @!P1 IMAD.X R6, RZ, RZ, R17, P0 ;  /* 0x000000ffff069224 */ /* 0x000fe400000e0611 */
[----:B------:R-:W-:Y:S02]  /*4d00*/  IMAD.U32 R10, RZ, RZ, UR5 ;  /* 0x00000005ff0a7e24 */ /* 0x000fe4000f8e00ff */
[----:B------:R-:W-:Y:S03]  /*4d10*/  IMAD.U32 R11, RZ, RZ, UR4 ;  /* 0x00000004ff0b7e24 */ /* 0x000fe6000f8e00ff */
[----:B------:R-:W-:Y:S02]  /*4d20*/  @!P1 R2UR UR4, R10 ;  /* 0x000000000a0492ca */ /* 0x000fe400000e0000 */
[----:B------:R-:W-:Y:S11]  /*4d30*/  @!P1 R2UR UR5, R11 ;  /* 0x000000000b0592ca */ /* 0x000ff600000e0000 */
[----:B------:R-:W-:Y:S02]  /*4d40*/  @!UPT UIADD3 URZ, UPT, UPT, URZ, URZ, URZ ;  /* 0x000000fffffff290 */ /* 0x000fe4000fffe0ff */
[----:B------:R2:W-:Y:S01]  /*4d50*/  @!UP0 UTMALDG.3D [UR32], [UR4], desc[UR8] ;  /* 0x00000820040085b4 */ /* 0x0005e20008011000 */
[----:B------:R2:W-:Y:S01]  /*4d60*/  @!P1 SYNCS.ARRIVE.TRANS64.RED.A0TR RZ, [UR21+0x30], R0 ;  /* 0x00003000ffff99a7 */ /* 0x0005e20008300415 */
[----:B------:R-:W-:Y:S01]  /*4d70*/  SYNCS.ARRIVE.TRANS64.RED.A1T0 RZ, [UR6], RZ ;  /* 0x000000ffffff79a7 */ /* 0x000fe20008100406 */
[----:B------:R-:W3:Y:S02]  /*4d80*/  SYNCS.PHASECHK.TRANS64.TRYWAIT P2, [UR21+0x58], R9 ;  /* 0x00005809ff0075a7 */ /* 0x000ee40008041115 */
[----:B--23--:R-:W-:Y:S05]  /*4d90*/  @!P2 BRA `(.L_x_90) ;  /* 0x00000074009ca947 */ /* 0x00cfea0003800000 */
.L_x_172:
        /* <DEDUP_REMOVED lines=8> */
[----:B------:R-:W-:Y:S01]  /*4e20*/  @!UP0 UIADD3 UR24, UPT, UPT, UR21, 0x2200, URZ ;  /* 0x0000220015188890 */ /* 0x000fe2000fffe0ff */
[----:B------:R-:W-:Y:S01]  /*4e30*/  VOTEU.ALL UP0, P1 ;  /* 0x0000000000ff7886 */ /* 0x000fe20000800000 */
[----:B------:R-:W-:Y:S01]  /*4e40*/  UMOV UR27, UR35 ;  /* 0x00000023001b7c82 */ /* 0x000fe20008000000 */
[----:B------:R-:W-:Y:S02]  /*4e50*/  UMOV UR28, UR36 ;  /* 0x00000024001c7c82 */ /* 0x000fe40008000000 */
[----:B------:R-:W-:Y:S01]  /*4e60*/  IMAD.U32 R10, RZ, RZ, UR5 ;  /* 0x00000005ff0a7e24 */ /* 0x000fe2000f8e00ff */
[----:B------:R-:W-:Y:S01]  /*4e70*/  UPRMT UR6, UR45, 0x654, UR25 ;  /* 0x000006542d067896 */ /* 0x000fe20008000019 */
[----:B------:R-:W-:Y:S02]  /*4e80*/  IMAD.U32 R11, RZ, RZ, UR4 ;  /* 0x00000004ff0b7e24 */ /* 0x000fe4000f8e00ff */
[----:B------:R-:W-:Y:S01]  /*4e90*/  @!P1 IMAD.X R6, RZ, RZ, R17, P0 ;  /* 0x000000ffff069224 */ /* 0x000fe200000e0611 */
        /* <DEDUP_REMOVED lines=8> */
.L_x_174:
[----:B------:R-:W-:Y:S01]  /*4f20*/  @!P1 R2UR UR5, R8 ;  /* 0x00000000080592ca */ /* 0x000fe200000e0000 */
[----:B------:R-:W-:Y:S01]  /*4f30*/  VOTEU.ALL UP0, P1 ;  /* 0x0000000000ff7886 */ /* 0x000fe20000800000 */
[----:B------:R-:W-:Y:S01]  /*4f40*/  @!P1 R2UR UR4, R6 ;  /* 0x00000000060492ca */ /* 0x000fe200000e0000 */
[----:B--2---:R-:W-:Y:S01]  /*4f50*/  @!P1 IMAD.MOV.U32 R0, RZ, RZ, 0x2000 ;  /* 0x00002000ff009424 */ /* 0x004fe200078e00ff */
[----:B------:R-:W-:Y:S01]  /*4f60*/  UMOV UR8, 0x0 ;  /* 0x0000000000087882 */ /* 0x000fe20000000000 */
[----:B------:R-:W-:Y:S01]  /*4f70*/  UMOV UR9, 0x10000000 ;  /* 0x1000000000097882 */ /* 0x000fe20000000000 */
[----:B------:R-:W-:Y:S01]  /*4f80*/  @!UP0 UIADD3 UR18, UPT, UPT, UR34, 0x80, URZ ;  /* 0x0000008022128890 */ /* 0x000fe2000fffe0ff */
[----:B------:R-:W-:Y:S01]  /*4f90*/  VIADD R14, R14, 0x1 ;  /* 0x000000010e0e7836 */ /* 0x000fe20000000000 */
[----:B------:R-:W-:Y:S01]  /*4fa0*/  @!UP0 UIADD3 UR16, UPT, UPT, UR21, 0x4200, URZ ;  /* 0x0000420015108890 */ /* 0x000fe2000fffe0ff */
[----:B------:R-:W-:Y:S01]  /*4fb0*/  VOTEU.ALL UP0, P1 ;  /* 0x0000000000ff7886 */ /* 0x000fe20000800000 */
[----:B------:R-:W-:Y:S01]  /*4fc0*/  UMOV UR19, UR35 ;  /* 0x0000002300137c82 */ /* 0x000fe20008000000 */
[----:B------:R-:W-:Y:S02]  /*4fd0*/  UMOV UR20, UR36 ;  /* 0x0000002400147c82 */ /* 0x000fe40008000000 */
[----:B------:R-:W-:Y:S01]  /*4fe0*/  IMAD.U32 R10, RZ, RZ, UR5 ;  /* 0x00000005ff0a7e24 */ /* 0x000fe2000f8e00ff */
[----:B------:R-:W-:Y:S01]  /*4ff0*/  UPRMT UR6, UR45, 0x654, UR17 ;  /* 0x000006542d067896 */ /* 0x000fe20008000011 */
        /* <DEDUP_REMOVED lines=9> */
.L_x_176:
[----:B------:R-:W-:Y:S01]  /*5090*/  @!P1 IADD3 R6, P0, PT, R16, 0x580, RZ ;  /* 0x0000058010069810 */ /* 0x000fe20007f1e0ff */
[----:B------:R-:W-:Y:S01]  /*50a0*/  VOTEU.ALL UP0, P1 ;  /* 0x0000000000ff7886 */ /* 0x000fe20000800000 */
[----:B------:R-:W-:Y:S01]  /*50b0*/  UMOV UR6, 0x0 ;  /* 0x0000000000067882 */ /* 0x000fe20000000000 */
[----:B------:R-:W-:Y:S01]  /*50c0*/  UMOV UR7, 0x10000000 ;  /* 0x1000000000077882 */ /* 0x000fe20000000000 */
[----:B------:R-:W-:Y:S01]  /*50d0*/  @!P1 R2UR UR5, R6 ;  /* 0x00000000060592ca */ /* 0x000fe200000e0000 */
[----:B--2---:R-:W-:Y:S01]  /*50e0*/  @!P1 IMAD.X R0, RZ, RZ, R17, P0 ;  /* 0x000000ffff009224 */ /* 0x004fe200000e0611 */
[----:B------:R-:W-:Y:S01]  /*50f0*/  @!UP0 UIADD3 UR10, UPT, UPT, UR34, 0xc0, URZ ;  /* 0x000000c0220a8890 */ /* 0x000fe2000fffe0ff */
[----:B------:R-:W-:Y:S01]  /*5100*/  R2UR UR18, R160 ;  /* 0x00000000a01272ca */ /* 0x000fe200000e0000 */
[----:B------:R-:W-:Y:S01]  /*5110*/  @!UP0 UIADD3 UR8, UPT, UPT, UR21, 0x6200, URZ ;  /* 0x0000620015088890 */ /* 0x000fe2000fffe0ff */
[----:B------:R-:W-:Y:S01]  /*5120*/  R2UR UR16, R161 ;  /* 0x00000000a11072ca */ /* 0x000fe200000e0000 */
[----:B------:R-:W-:Y:S01]  /*5130*/  @!UP0 UIADD3 UR9, UPT, UPT, UR21, 0x48, URZ ;  /* 0x0000004815098890 */ /* 0x000fe2000fffe0ff */
[----:B------:R-:W-:Y:S01]  /*5140*/  @!P1 R2UR UR4, R0 ;  /* 0x00000000000492ca */ /* 0x000fe200000e0000 */
[----:B------:R-:W-:Y:S01]  /*5150*/  VOTEU.ALL UP0, P1 ;  /* 0x0000000000ff7886 */ /* 0x000fe20000800000 */
[----:B------:R-:W-:Y:S01]  /*5160*/  UMOV UR11, UR35 ;  /* 0x00000023000b7c82 */ /* 0x000fe20008000000 */
[----:B------:R-:W-:Y:S01]  /*5170*/  UMOV UR12, UR36 ;  /* 0x00000024000c7c82 */ /* 0x000fe20008000000 */
[C---:B------:R-:W-:Y:S01]  /*5180*/  ISETP.NE.AND P0, PT, R14.reuse, 0x2, PT ;  /* 0x000000020e00780c */ /* 0x040fe20003f05270 */
[----:B------:R-:W-:Y:S01]  /*5190*/  UPLOP3.LUT UP3, UPT, UPT, UPT, UPT, 0x80, 0x8 ;  /* 0x000000000008789c */ /* 0x000fe20003f6f070 */
[----:B------:R-:W-:Y:S01]  /*51a0*/  IMAD.U32 R8, RZ, RZ, UR5 ;  /* 0x00000005ff087e24 */ /* 0x000fe2000f8e00ff */
[----:B------:R-:W-:Y:S01]  /*51b0*/  LOP3.LUT R15, R15, 0x1, RZ, 0x3c, !PT ;  /* 0x000000010f0f7812 */ /* 0x000fe200078e3cff */
[----:B------:R-:W-:Y:S01]  /*51c0*/  UMOV UR36, UR29 ;  /* 0x0000001d00247c82 */ /* 0x000fe20008000000 */
[----:B------:R-:W-:Y:S01]  /*51d0*/  SEL R0, RZ, 0x1, P0 ;  /* 0x00000001ff007807 */ /* 0x000fe20000000000 */
[----:B------:R-:W-:Y:S01]  /*51e0*/  UIADD3 UR20, UPT, UPT, UR13, UR18, URZ ;  /* 0x000000120d147290 */ /* 0x000fe2000fffe0ff */
[----:B------:R-:W-:Y:S01]  /*51f0*/  SEL R14, R14, RZ, P0 ;  /* 0x000000ff0e0e7207 */ /* 0x000fe20000000000 */
[----:B------:R-:W-:Y:S01]  /*5200*/  UIADD3 UR16, UPT, UPT, UR14, UR16, URZ ;  /* 0x000000100e107290 */ /* 0x000fe2000fffe0ff */
[----:B------:R-:W-:Y:S01]  /*5210*/  IMAD.U32 R9, RZ, RZ, UR4 ;  /* 0x00000004ff097e24 */ /* 0x000fe2000f8e00ff */
[----:B------:R-:W-:Y:S02]  /*5220*/  @!P1 R2UR UR4, R8 ;  /* 0x00000000080492ca */ /* 0x000fe400000e0000 */
[----:B------:R-:W-:Y:S02]  /*5230*/  LOP3.LUT R13, R13, R0, RZ, 0x3c, !PT ;  /* 0x000000000d0d7212 */ /* 0x000fe400078e3cff */
[----:B------:R-:W-:Y:S11]  /*5240*/  @!P1 R2UR UR5, R9 ;  /* 0x00000000090592ca */ /* 0x000ff600000e0000 */
[----:B------:R-:W-:Y:S02]  /*5250*/  @!UPT UIADD3 URZ, UPT, UPT, URZ, URZ, URZ ;  /* 0x000000fffffff290 */ /* 0x000fe4000fffe0ff */
[----:B------:R2:W-:Y:S01]  /*5260*/  @!UP0 UTMALDG.3D [UR8], [UR4], desc[UR6] ;  /* 0x00000608040085b4 */ /* 0x0005e20008011000 */
[----:B------:R2:W-:Y:S01]  /*5270*/  @!P1 SYNCS.ARRIVE.TRANS64.RED.A0TR RZ, [UR21+0x48], R7 ;  /* 0x00004807ffff99a7 */ /* 0x0005e20008300415 */
[----:B------:R-:W-:Y:S01]  /*5280*/  SYNCS.ARRIVE.TRANS64.RED.A1T0 RZ, [UR37], RZ ;  /* 0x000000ffffff79a7 */ /* 0x000fe20008100425 */
[----:B------:R-:W-:Y:S05]  /*5290*/  BRA.U UP1, `(.L_x_93) ;  /* 0xfffffff101647547 */ /* 0x000fea000b83ffff */
[----:B------:R-:W-:-:S04]  /*52a0*/  SHF.L.U32 R3, R15, 0x1f, RZ ;  /* 0x0000001f0f037819 */ /* 0x000fc800000006ff */
[----:B------:R-:W3:Y:S02]  /*52b0*/  SYNCS.PHASECHK.TRANS64.TRYWAIT P0, [UR21+0x50], R3 ;  /* 0x00005003ff0075a7 */ /* 0x000ee40008001115 */
[----:B---3--:R-:W-:Y:S05]  /*52c0*/  @!P0 BRA `(.L_x_94) ;  /* 0x0000007000988947 */ /* 0x008fea0003800000 */
.L_x_178:
[----:B------:R-:W4:Y:S02]  /*52d0*/  SYNCS.PHASECHK.TRANS64.TRYWAIT P0, [UR21+0x58], R3 ;  /* 0x00005803ff0075a7 */ /* 0x000f240008001115 */
[----:B----4-:R-:W-:Y:S05]  /*52e0*/  @!P0 BRA `(.L_x_95) ;  /* 0x0000007000a88947 */ /* 0x010fea0003800000 */
.L_x_180:
[----:B------:R-:W4:Y:S02]  /*52f0*/  SYNCS.PHASECHK.TRANS64.TRYWAIT P0, [UR21+0x60], R3 ;  /* 0x00006003ff0075a7 */ /* 0x000f240008001115 */
[----:B----4-:R-:W-:Y:S05]  /*5300*/  @!P0 BRA `(.L_x_96) ;  /* 0x0000007000b88947 */ /* 0x010fea0003800000 */
.L_x_182:
[----:B---3--:R-:W-:-:S07]  /*5310*/  MOV R0, UR21 ;  /* 0x0000001500007c02 */ /* 0x008fce0008000f00 */
.L_x_97:
[----:B---3--:R-:W-:-:S04]  /*5320*/  SHF.L.U32 R3, R15, 0x1f, RZ ;  /* 0x0000001f0f037819 */ /* 0x008fc800000006ff */
[----:B------:R3:W4:Y:S03]  /*5330*/  SYNCS.PHASECHK.TRANS64.TRYWAIT P0, [R0+URZ+0x68], R3 ;  /* 0x00006803000075a7 */ /* 0x00072600080011ff */
[----:B----4-:R-:W-:Y:S05]  /*5340*/  @!P0 NANOSLEEP.SYNCS 0x989680 ;  /* 0x009896800000895d */ /* 0x010fea0003900000 */
[----:B------:R-:W4:Y:S02]  /*5350*/  @!P0 SYNCS.PHASECHK.TRANS64 P0, [R0+URZ+0x68], R3 ;  /* 0x00006803000085a7 */ /* 0x000f2400080010ff */
[----:B-12-4-:R-:W-:Y:S05]  /*5360*/  @P0 EXIT ;  /* 0x000000000000094d */ /* 0x016fea0003800000 */
[----:B------:R-:W-:Y:S05]  /*5370*/  BRA `(.L_x_97) ;  /* 0xfffffffc00e87947 */ /* 0x000fea000383ffff */
.L_x_82:
[----:B------:R-:W-:-:S06]  /*5380*/  UISETP.GE.AND UP0, UPT, UR17, 0x4, UPT ;  /* 0x000000041100788c */ /* 0x000fcc000bf06270 */
[----:B------:R-:W-:-:S13]  /*5390*/  PLOP3.LUT P0, PT, PT, PT, UP0, 0x80, 0x8 ;  /* 0x000000000008781c */ /* 0x000fda0003f0f008 */
[----:B------:R-:W-:Y:S05]  /*53a0*/  @!P0 EXIT ;  /* 0x000000000000894d */ /* 0x000fea0003800000 */
[----:B------:R-:W-:Y:S01]  /*53b0*/  BAR.SYNC.DEFER_BLOCKING 0x6, 0xa0 ;  /* 0x0182800000007b1d */ /* 0x000fe20000010000 */
[C---:B------:R-:W-:Y:S01]  /*53c0*/  IMAD.SHL.U32 R4, R172.reuse, 0x40, RZ ;  /* 0x00000040ac047824 */ /* 0x040fe200078e00ff */
[C---:B------:R-:W-:Y:S01]  /*53d0*/  LOP3.LUT R176, R172.reuse, 0x60, RZ, 0xc0, !PT ;  /* 0x00000060acb07812 */ /* 0x040fe200078ec0ff */
[C---:B------:R-:W-:Y:S01]  /*53e0*/  IMAD.SHL.U32 R137, R172.reuse, 0x8, RZ ;  /* 0x00000008ac897824 */ /* 0x040fe200078e00ff */
[C---:B------:R-:W-:Y:S01]  /*53f0*/  LOP3.LUT R174, R172.reuse, 0x2, RZ, 0xc0, !PT ;  /* 0x00000002acae7812 */ /* 0x040fe200078ec0ff */
[----:B------:R-:W-:Y:S01]  /*5400*/  IMAD.U32 R69, R172, 0x10000, RZ ;  /* 0x00010000ac457824 */ /* 0x000fe200078e00ff */
[----:B------:R-:W-:Y:S02]  /*5410*/  UMOV UR44, 0x400 ;  /* 0x00000400002c7882 */ /* 0x000fe40000000000 */
[----:B------:R-:W1:Y:S01]  /*5420*/  LDC.64 R156, c[0x0][0x8b0] ;  /* 0x00022c00ff9c7b82 */ /* 0x000e620000000a00 */
[----:B------:R-:W-:Y:S01]  /*5430*/  ULEA UR44, UR45, UR44, 0x18 ;  /* 0x0000002c2d2c7291 */ /* 0x000fe2000f8ec0ff */
[----:B------:R-:W-:Y:S01]  /*5440*/  LOP3.LUT R6, R4, 0x180, RZ, 0xc0, !PT ;  /* 0x0000018004067812 */ /* 0x000fe200078ec0ff */
[----:B------:R-:W-:Y:S01]  /*5450*/  HFMA2 R164, -RZ, RZ, 0, 0 ;  /* 0x00000000ffa47431 */ /* 0x000fe200000001ff */
[----:B------:R-:W-:Y:S01]  /*5460*/  LOP3.LUT R172, R172, 0x4, RZ, 0xc0, !PT ;  /* 0x00000004acac7812 */ /* 0x000fe200078ec0ff */
[----:B------:R-:W-:Y:S01]  /*5470*/  UIADD3 UR4, UPT, UPT, UR44, 0x8200, URZ ;  /* 0x000082002c047890 */ /* 0x000fe2000fffe0ff */
[----:B------:R-:W-:Y:S01]  /*5480*/  LOP3.LUT R137, R6, 0x30, R137, 0xf8, !PT ;  /* 0x0000003006897812 */ /* 0x000fe200078ef889 */
[----:B------:R-:W-:Y:S01]  /*5490*/  UIADD3 UR5, UPT, UPT, UR44, 0x200, URZ ;  /* 0x000002002c057890 */ /* 0x000fe2000fffe0ff */
[----:B------:R-:W2:Y:S01]  /*54a0*/  LDC.64 R138, c[0x0][0x8a8] ;  /* 0x00022a00ff8a7b82 */ /* 0x000ea20000000a00 */
[----:B------:R-:W-:Y:S01]  /*54b0*/  LOP3.LUT R69, R69, 0x600000, RZ, 0xc0, !PT ;  /* 0x0060000045457812 */ /* 0x000fe200078ec0ff */
[----:B------:R-:W-:Y:S01]  /*54c0*/  IMAD.MOV.U32 R68, RZ, RZ, RZ ;  /* 0x000000ffff447224 */ /* 0x000fe200078e00ff */
[----:B------:R-:W-:Y:S01]  /*54d0*/  LOP3.LUT R137, R137, 0x1e40, R4, 0xf8, !PT ;  /* 0x00001e4089897812 */ /* 0x000fe200078ef804 */
[----:B------:R-:W-:Y:S01]  /*54e0*/  IMAD.MOV.U32 R170, RZ, RZ, RZ ;  /* 0x000000ffffaa7224 */ /* 0x000fe200078e00ff */
[----:B------:R-:W-:Y:S01]  /*54f0*/  CS2R R168, SRZ ;  /* 0x0000000000a87805 */ /* 0x000fe2000001ff00 */
[----:B------:R-:W-:Y:S01]  /*5500*/  IMAD.MOV.U32 R167, RZ, RZ, RZ ;  /* 0x000000ffffa77224 */ /* 0x000fe200078e00ff */
[----:B------:R-:W-:Y:S01]  /*5510*/  IADD3 R171, PT, PT, -R172, 0x2, RZ ;  /* 0x00000002acab7810 */ /* 0x000fe20007ffe1ff */
[----:B------:R-:W-:Y:S01]  /*5520*/  VIADD R173, R137, UR44 ;  /* 0x0000002c89ad7c36 */ /* 0x000fe20008000000 */
[----:B------:R-:W3:Y:S01]  /*5530*/  LDS R0, [UR44+0x110] ;  /* 0x0001102cff007984 */ /* 0x000ee20008000800 */
[----:B------:R-:W-:Y:S01]  /*5540*/  IADD3 R166, PT, PT, -R174, RZ, RZ ;  /* 0x000000ffaea67210 */ /* 0x000fe20007ffe1ff */
[----:B------:R-:W-:Y:S01]  /*5550*/  IMAD.U32 R177, RZ, RZ, UR5 ;  /* 0x00000005ffb17e24 */ /* 0x000fe2000f8e00ff */
[----:B------:R-:W-:Y:S01]  /*5560*/  MOV R175, UR4 ;  /* 0x0000000400af7c02 */ /* 0x000fe20008000f00 */
[----:B------:R-:W-:Y:S01]  /*5570*/  IMAD.MOV R165, RZ, RZ, -R172 ;  /* 0x000000ffffa57224 */ /* 0x000fe200078e0aac */
[----:B------:R-:W4:Y:S01]  /*5580*/  LDCU UR58, c[0x0][0x370] ;  /* 0x00006e00ff3a77ac */ /* 0x000f220008000800 */
[----:B------:R-:W-:Y:S01]  /*5590*/  VIADD R173, R173, 0x200 ;  /* 0x00000200adad7836 */ /* 0x000fe20000000000 */
[----:B------:R-:W1:Y:S01]  /*55a0*/  LDCU.64 UR62, c[0x0][0x348] ;  /* 0x00006900ff3e77ac */ /* 0x000e620008000a00 */
[----:B------:R-:W1:Y:S01]  /*55b0*/  LDCU UR43, c[0x0][0xb0c] ;  /* 0x00016180ff2b77ac */ /* 0x000e620008000800 */
[----:B------:R-:W1:Y:S01]  /*55c0*/  LDCU UR39, c[0x0][0xb30] ;  /* 0x00016600ff2777ac */ /* 0x000e620008000800 */
[----:B------:R-:W1:Y:S01]  /*55d0*/  LDCU.64 UR56, c[0x0][0x888] ;  /* 0x00011100ff3877ac */ /* 0x000e620008000a00 */
[----:B------:R-:W1:Y:S01]  /*55e0*/  LDCU.64 UR40, c[0x0][0xb28] ;  /* 0x00016500ff2877ac */ /* 0x000e620008000a00 */
[----:B------:R-:W1:Y:S01]  /*55f0*/  LDCU.64 UR60, c[0x0][0x890] ;  /* 0x00011200ff3c77ac */ /* 0x000e620008000a00 */
[----:B------:R-:W1:Y:S01]  /*5600*/  LDCU.128 UR52, c[0x0][0xb10] ;  /* 0x00016200ff3477ac */ /* 0x000e620008000c00 */
[----:B------:R-:W1:Y:S02]  /*5610*/  LDCU UR47, c[0x0][0x374] ;  /* 0x00006e80ff2f77ac */ /* 0x000e640008000800 */
[----:B-1234-:R-:W-:-:S07]  /*5620*/  IADD3 R69, PT, PT, R0, R69, RZ ;  /* 0x0000004500457210 */ /* 0x01efce0007ffe0ff */
.L_x_142:
[C---:B------:R-:W-:Y:S02]  /*5630*/  LEA R3, R164.reuse, UR44, 0x3 ;  /* 0x0000002ca4037c11 */ /* 0x040fe4000f8e18ff */
[----:B------:R-:W-:Y:S02]  /*5640*/  SHF.L.U32 R0, R169, 0x1f, RZ ;  /* 0x0000001fa9007819 */ /* 0x000fe400000006ff */
[----:B------:R-:W-:Y:S02]  /*5650*/  LEA R5, R164, UR44, 0x4 ;  /* 0x0000002ca4057c11 */ /* 0x000fe4000f8e20ff */
[----:B-1----:R-:W1:Y:S02]  /*5660*/  SYNCS.PHASECHK.TRANS64.TRYWAIT P0, [R3+URZ+0x80], R0 ;  /* 0x00008000030075a7 */ /* 0x002e6400080011ff */
[----:B-1----:R-:W-:Y:S05]  /*5670*/  @!P0 BRA `(.L_x_98) ;  /* 0x0000006c00f48947 */ /* 0x002fea0003800000 */
.L_x_183:
        /* <DEDUP_REMOVED lines=11> */
[----:B------:R-:W-:Y:S01]  /*5730*/  PLOP3.LUT P0, PT, PT, PT, UP1, 0x80, 0x8 ;  /* 0x000000000008781c */ /* 0x000fe20003f0f018 */
[----:B------:R-:W-:Y:S11]  /*5740*/  UP2UR UR46, UPR, URZ, 0x2 ;  /* 0x00000002ff2e7883 */ /* 0x000ff60008000000 */
[----:B------:R-:W-:Y:S01]  /*5750*/  @!UPT UIADD3 URZ, UPT, UPT, URZ, URZ, URZ ;  /* 0x000000fffffff290 */ /* 0x000fe2000fffe0ff */
[----:B-1----:R-:W-:Y:S02]  /*5760*/  @P0 SHF.R.U32.HI R0, RZ, 0x10, R5 ;  /* 0x00000010ff000819 */ /* 0x002fe40000011605 */
        /* <DEDUP_REMOVED lines=12> */
[----:B------:R-:W2:Y:S01]  /*5830*/  LDCU UR12, c[0x0][0xb20] ;  /* 0x00016400ff0c77ac */ /* 0x000ea20008000800 */
[----:B------:R-:W-:Y:S02]  /*5840*/  UIMAD.WIDE.U32 UR4, UR47, UR55, URZ ;  /* 0x000000372f0472a5 */ /* 0x000fe4000f8e00ff */
[----:B------:R-:W-:Y:S02]  /*5850*/  UIMAD.WIDE.U32 UR6, UR58, UR52, URZ ;  /* 0x000000343a0672a5 */ /* 0x000fe4000f8e00ff */
[----:B------:R-:W-:Y:S02]  /*5860*/  UISETP.NE.AND UP0, UPT, UR54, 0x1, UPT ;  /* 0x000000013600788c */ /* 0x000fe4000bf05270 */
[----:B------:R-:W-:Y:S02]  /*5870*/  UIMAD.WIDE.U32 UR8, UR37, UR55, URZ ;  /* 0x00000037250872a5 */ /* 0x000fe4000f8e00ff */
[----:B------:R-:W-:Y:S02]  /*5880*/  UIMAD.WIDE.U32 UR10, UR38, UR52, URZ ;  /* 0x00000034260a72a5 */ /* 0x000fe4000f8e00ff */
[----:B------:R-:W-:Y:S02]  /*5890*/  UISETP.NE.AND UP1, UPT, UR43, 0x1, UPT ;  /* 0x000000012b00788c */ /* 0x000fe4000bf25270 */
[----:B------:R-:W-:Y:S01]  /*58a0*/  UISETP.NE.AND UP2, UPT, UR42, 0x1, UPT ;  /* 0x000000012a00788c */ /* 0x000fe2000bf45270 */
[----:B------:R-:W-:Y:S02]  /*58b0*/  UMOV UR4, UR5 ;  /* 0x0000000500047c82 */ /* 0x000fe40008000000 */
[----:B--2---:R-:W-:Y:S03]  /*58c0*/  USHF.R.U32.HI UR5, URZ, UR12, UR4 ;  /* 0x0000000cff057299 */ /* 0x004fe60008011604 */
[----:B------:R-:W-:Y:S02]  /*58d0*/  UMOV UR4, UR7 ;  /* 0x0000000700047c82 */ /* 0x000fe40008000000 */
[----:B------:R-:W-:Y:S02]  /*58e0*/  USHF.R.U32.HI UR7, URZ, UR53, UR4 ;  /* 0x00000035ff077299 */ /* 0x000fe40008011604 */
[----:B------:R-:W-:Y:S02]  /*58f0*/  USEL UR4, UR47, UR5, !UP0 ;  /* 0x000000052f047287 */ /* 0x000fe4000c000000 */
[----:B------:R-:W-:Y:S01]  /*5900*/  USEL UR7, UR58, UR7, !UP1 ;  /* 0x000000073a077287 */ /* 0x000fe2000c800000 */
[----:B------:R-:W-:Y:S01]  /*5910*/  UMOV UR5, UR9 ;  /* 0x0000000900057c82 */ /* 0x000fe20008000000 */
[----:B------:R-:W-:Y:S02]  /*5920*/  UIMAD.WIDE.U32 UR8, UR4, UR40, URZ ;  /* 0x00000028040872a5 */ /* 0x000fe4000f8e00ff */
[----:B------:R-:W-:Y:S03]  /*5930*/  USHF.R.U32.HI UR6, URZ, UR12, UR5 ;  /* 0x0000000cff067299 */ /* 0x000fe60008011605 */
[----:B------:R-:W-:Y:S01]  /*5940*/  UMOV UR5, UR11 ;  /* 0x0000000b00057c82 */ /* 0x000fe20008000000 */
[----:B------:R-:W-:Y:S02]  /*5950*/  UIMAD.WIDE.U32 UR10, UR7, UR40, URZ ;  /* 0x00000028070a72a5 */ /* 0x000fe4000f8e00ff */
[----:B------:R-:W-:Y:S02]  /*5960*/  USHF.R.U32.HI UR12, URZ, UR53, UR5 ;  /* 0x00000035ff0c7299 */ /* 0x000fe40008011605 */
[----:B------:R-:W-:Y:S01]  /*5970*/  USEL UR6, UR37, UR6, !UP0 ;  /* 0x0000000625067287 */ /* 0x000fe2000c000000 */
[----:B------:R-:W-:Y:S02]  /*5980*/  UMOV UR5, UR9 ;  /* 0x0000000900057c82 */ /* 0x000fe40008000000 */
[----:B------:R-:W-:Y:S01]  /*5990*/  UMOV UR10, UR11 ;  /* 0x0000000b000a7c82 */ /* 0x000fe20008000000 */
[----:B------:R-:W-:Y:S02]  /*59a0*/  @UP2 USHF.R.U32.HI UR4, URZ, UR41, UR5 ;  /* 0x00000029ff042299 */ /* 0x000fe40008011605 */
[----:B------:R-:W-:Y:S02]  /*59b0*/  @UP2 USHF.R.U32.HI UR7, URZ, UR41, UR10 ;  /* 0x00000029ff072299 */ /* 0x000fe4000801160a */
[----:B------:R-:W-:Y:S02]  /*59c0*/  UIMAD UR4, UR42, UR4, URZ ;  /* 0x000000042a0472a4 */ /* 0x000fe4000f8e02ff */
        /* <DEDUP_REMOVED lines=8> */
[----:B------:R-:W-:Y:S02]  /*5a50*/  USEL UR11, UR6, UR4, !UP2 ;  /* 0x00000004060b7287 */ /* 0x000fe4000d000000 */
[----:B------:R-:W-:Y:S02]  /*5a60*/  UIADD3 UR8, UPT, UPT, -UR5, URZ, URZ ;  /* 0x000000ff05087290 */ /* 0x000fe4000fffe1ff */
[----:B------:R-:W-:Y:S01]  /*5a70*/  UIADD3 UR10, UPT, UPT, -UR11, URZ, URZ ;  /* 0x000000ff0b0a7290 */ /* 0x000fe2000fffe1ff */
[----:B------:R-:W-:Y:S01]  /*5a80*/  @!UP0 UMOV UR4, UR9 ;  /* 0x0000000900048c82 */ /* 0x000fe20008000000 */
[----:B------:R-:W-:Y:S02]  /*5a90*/  UIADD3 UR9, UPT, UPT, -UR6, URZ, URZ ;  /* 0x000000ff06097290 */ /* 0x000fe4000fffe1ff */
[----:B------:R-:W-:Y:S02]  /*5aa0*/  @!UP0 USHF.R.U32.HI UR4, URZ, UR41, UR4 ;  /* 0x00000029ff048299 */ /* 0x000fe40008011604 */
[----:B------:R-:W-:Y:S02]  /*5ab0*/  UIMAD UR10, UR42, UR10, UR6 ;  /* 0x0000000a2a0a72a4 */ /* 0x000fe4000f8e0206 */
[----:B------:R-:W-:Y:S04]  /*5ac0*/  @!UP0 USEL UR4, UR5, UR4, !UP2 ;  /* 0x0000000405048287 */ /* 0x000fe8000d000000 */
[----:B------:R-:W-:Y:S02]  /*5ad0*/  @!UP0 UIMAD UR10, UR7, UR10, UR4 ;  /* 0x0000000a070a82a4 */ /* 0x000fe4000f8e0204 */
[----:B------:R-:W-:Y:S02]  /*5ae0*/  @!UP0 UIADD3 UR11, UPT, UPT, UR11, -UR4, URZ ;  /* 0x800000040b0b8290 */ /* 0x000fe4000fffe0ff */
[----:B------:R-:W-:Y:S02]  /*5af0*/  UIMAD UR7, UR43, UR8, UR38 ;  /* 0x000000082b0772a4 */ /* 0x000fe4000f8e0226 */
[----:B------:R-:W-:Y:S02]  /*5b00*/  @!UP0 UIMAD UR6, UR11, UR42, UR5 ;  /* 0x0000002a0b0682a4 */ /* 0x000fe4000f8e0205 */
[----:B------:R-:W-:Y:S01]  /*5b10*/  UIMAD UR4, UR54, UR9, UR37 ;  /* 0x00000009360472a4 */ /* 0x000fe2000f8e0225 */
[----:B------:R-:W-:Y:S02]  /*5b20*/  @!UP0 UMOV UR5, UR10 ;  /* 0x0000000a00058c82 */ /* 0x000fe40008000000 */
[----:B------:R-:W-:Y:S02]  /*5b30*/  UIMAD UR38, UR5, UR43, UR7 ;  /* 0x0000002b052672a4 */ /* 0x000fe4000f8e0207 */
[----:B------:R-:W-:Y:S11]  /*5b40*/  UIMAD UR37, UR6, UR54, UR4 ;  /* 0x00000036062572a4 */ /* 0x000ff6000f8e0204 */
[----:B------:R-:W-:Y:S01]  /*5b50*/  @!UPT UIADD3 URZ, UPT, UPT, URZ, URZ, URZ ;  /* 0x000000fffffff290 */ /* 0x000fe2000fffe0ff */
.L_x_99:
[----:B------:R-:W-:Y:S01]  /*5b60*/  UISETP.NE.AND UP0, UPT, UR39, 0x1, UPT ;  /* 0x000000012700788c */ /* 0x000fe2000bf05270 */
[----:B------:R-:W-:Y:S01]  /*5b70*/  R2UR UR11, R177 ;  /* 0x00000000b10b72ca */ /* 0x000fe200000e0000 */
[----:B------:R-:W-:Y:S01]  /*5b80*/  USHF.L.U32 UR50, UR16, 0x7, URZ ;  /* 0x0000000710327899 */ /* 0x000fe200080006ff */
[----:B------:R-:W-:Y:S01]  /*5b90*/  IADD3 R164, PT, PT, R164, 0x1, RZ ;  /* 0x00000001a4a47810 */ /* 0x000fe20007ffe0ff */
[----:B------:R-:W-:Y:S07]  /*5ba0*/  USHF.L.U32 UR49, UR20, 0x8, URZ ;  /* 0x0000000814317899 */ /* 0x000fee00080006ff */
[----:B------:R-:W2:Y:S01]  /*5bb0*/  @!UP0 LDCU.128 UR12, c[0x0][0xb10] ;  /* 0x00016200ff0c87ac */ /* 0x000ea20008000c00 */
[----:B------:R-:W3:Y:S01]  /*5bc0*/  @!UP0 LDCU UR5, c[0x0][0xb0c] ;  /* 0x00016180ff0587ac */ /* 0x000ee20008000800 */
[----:B------:R-:W4:Y:S01]  /*5bd0*/  @!UP0 LDCU UR10, c[0x0][0xb20] ;  /* 0x00016400ff0a87ac */ /* 0x000f220008000800 */
[----:B--2---:R-:W-:Y:S02]  /*5be0*/  UIMAD.WIDE.U32 UR8, UR38, UR12, URZ ;  /* 0x0000000c260872a5 */ /* 0x004fe4000f8e00ff */
[----:B------:R-:W-:Y:S02]  /*5bf0*/  UIMAD.WIDE.U32 UR6, UR37, UR15, URZ ;  /* 0x0000000f250672a5 */ /* 0x000fe4000f8e00ff */
[----:B------:R-:W-:Y:S03]  /*5c00*/  @!UP0 UISETP.NE.AND UP1, UPT, UR14, 0x1, UPT ;  /* 0x000000010e00888c */ /* 0x000fe6000bf25270 */
[----:B------:R-:W-:Y:S01]  /*5c10*/  @!UP0 UMOV UR4, UR9 ;  /* 0x0000000900048c82 */ /* 0x000fe20008000000 */
[----:B---3--:R-:W-:Y:S02]  /*5c20*/  @!UP0 UISETP.NE.AND UP2, UPT, UR5, 0x1, UPT ;  /* 0x000000010500888c */ /* 0x008fe4000bf45270 */
[----:B------:R-:W-:Y:S01]  /*5c30*/  @!UP0 USHF.R.U32.HI UR4, URZ, UR13, UR4 ;  /* 0x0000000dff048299 */ /* 0x000fe20008011604 */
[----:B------:R-:W-:Y:S02]  /*5c40*/  @!UP0 UMOV UR6, UR7 ;  /* 0x0000000700068c82 */ /* 0x000fe40008000000 */
[----:B----4-:R-:W-:Y:S02]  /*5c50*/  @!UP0 USHF.R.U32.HI UR6, URZ, UR10, UR6 ;  /* 0x0000000aff068299 */ /* 0x010fe40008011606 */
[----:B------:R-:W-:Y:S02]  /*5c60*/  @!UP0 USEL UR7, UR38, UR4, !UP2 ;  /* 0x0000000426078287 */ /* 0x000fe4000d000000 */
[----:B------:R-:W-:Y:S04]  /*5c70*/  @!UP0 USEL UR6, UR37, UR6, !UP1 ;  /* 0x0000000625068287 */ /* 0x000fe8000c800000 */
[----:B------:R-:W-:Y:S02]  /*5c80*/  @!UP0 UIADD3 UR4, UPT, UPT, -UR7, UR6, URZ ;  /* 0x0000000607048290 */ /* 0x000fe4000fffe1ff */
[----:B------:R-:W-:Y:S02]  /*5c90*/  @!UP0 UIADD3 UR6, UPT, UPT, UR7, -UR6, URZ ;  /* 0x8000000607068290 */ /* 0x000fe4000fffe0ff */
[----:B------:R-:W-:Y:S02]  /*5ca0*/  @!UP0 UIMAD UR38, UR4, UR5, UR38 ;  /* 0x00000005042682a4 */ /* 0x000fe4000f8e0226 */
[----:B------:R-:W-:Y:S02]  /*5cb0*/  @!UP0 UIMAD UR37, UR6, UR14, UR37 ;  /* 0x0000000e062582a4 */ /* 0x000fe4000f8e0225 */
[----:B------:R-:W-:Y:S09]  /*5cc0*/  ULOP3.LUT UP0, URZ, UR11, 0x1b0, URZ, 0xc0, !UPT ;  /* 0x000001b00bff7892 */ /* 0x000ff2000f80c0ff */
[----:B------:R-:W-:Y:S05]  /*5cd0*/  BRA.U !UP0, `(.L_x_100) ;  /* 0x0000000108407547 */ /* 0x000fea000b800000 */
[----:B------:R-:W2:Y:S01]  /*5ce0*/  LDCU.64 UR8, c[0x4][0x88] ;  /* 0x01001100ff0877ac */ /* 0x000ea20008000a00 */
[----:B------:R-:W-:Y:S01]  /*5cf0*/  MOV R3, 0x0 ;  /* 0x0000000000037802 */ /* 0x000fe20000000f00 */
[----:B------:R-:W-:Y:S02]  /*5d00*/  HFMA2 R12, -RZ, RZ, 0, 5.9604644775390625e-08 ;  /* 0x00000001ff0c7431 */ /* 0x000fe400000001ff */
[----:B------:R-:W-:Y:S02]  /*5d10*/  IMAD.MOV.U32 R8, RZ, RZ, 0x70 ;  /* 0x00000070ff087424 */ /* 0x000fe400078e00ff */
[----:B------:R-:W-:Y:S01]  /*5d20*/  IMAD.MOV.U32 R13, RZ, RZ, RZ ;  /* 0x000000ffff0d7224 */ /* 0x000fe200078e00ff */
[----:B------:R-:W3:Y:S01]  /*5d30*/  LDCU.64 UR6, c[0x4][0x90] ;  /* 0x01001200ff0677ac */ /* 0x000ee20008000a00 */
[----:B------:R-:W4:Y:S01]  /*5d40*/  LDC.64 R2, c[0x4][R3] ;  /* 0x0100000003027b82 */ /* 0x000f220000000a00 */
[----:B------:R-:W1:Y:S01]  /*5d50*/  LDCU.64 UR4, c[0x4][0x8] ;  /* 0x01000100ff0477ac */ /* 0x000e620008000a00 */
[----:B--2---:R-:W-:Y:S01]  /*5d60*/  MOV R5, UR9 ;  /* 0x0000000900057c02 */ /* 0x004fe20008000f00 */
[----:B------:R-:W-:Y:S01]  /*5d70*/  IMAD.U32 R4, RZ, RZ, UR8 ;  /* 0x00000008ff047e24 */ /* 0x000fe2000f8e00ff */
[----:B---3--:R-:W-:Y:S01]  /*5d80*/  MOV R7, UR7 ;  /* 0x0000000700077c02 */ /* 0x008fe20008000f00 */
[----:B------:R-:W-:Y:S01]  /*5d90*/  IMAD.U32 R6, RZ, RZ, UR6 ;  /* 0x00000006ff067e24 */ /* 0x000fe2000f8e00ff */
[----:B-1----:R-:W-:Y:S01]  /*5da0*/  MOV R11, UR5 ;  /* 0x00000005000b7c02 */ /* 0x002fe20008000f00 */
[----:B------:R-:W-:Y:S02]  /*5db0*/  IMAD.U32 R10, RZ, RZ, UR4 ;  /* 0x00000004ff0a7e24 */ /* 0x000fe4000f8e00ff */
[----:B------:R-:W-:Y:S07]  /*5dc0*/  LEPC R20, `(.L_x_100) ;  /* 0x000000001014794e */ /* 0x000fee0000000000 */
[----:B----45:R-:W-:Y:S05]  /*5dd0*/  CALL.ABS.NOINC R2 ;  /* 0x0000000002007343 */ /* 0x030fea0003c00000 */
.L_x_100:
[----:B------:R-:W-:Y:S01]  /*5de0*/  LOP3.LUT P0, RZ, R175, 0x1b0, RZ, 0xc0, !PT ;  /* 0x000001b0afff7812 */ /* 0x000fe2000780c0ff */
[----:B------:R-:W-:Y:S11]  /*5df0*/  BSSY.RECONVERGENT B6, `(.L_x_101) ;  /* 0x0000013000067945 */ /* 0x000ff60003800200 */
[----:B------:R-:W-:Y:S01]  /*5e00*/  @!UPT UIADD3 URZ, UPT, UPT, URZ, URZ, URZ ;  /* 0x000000fffffff290 */ /* 0x000fe2000fffe0ff */
[----:B------:R-:W-:Y:S05]  /*5e10*/  @!P0 BRA `(.L_x_102) ;  /* 0x0000000000408947 */ /* 0x000fea0003800000 */
        /* <DEDUP_REMOVED lines=16> */
.L_x_102:
[----:B------:R-:W-:Y:S05]  /*5f20*/  BSYNC.RECONVERGENT B6 ;  /* 0x0000000000067941 */ /* 0x000fea0003800200 */
.L_x_101:
[----:B------:R-:W-:Y:S01]  /*5f30*/  R2UR UR4, R162 ;  /* 0x00000000a20472ca */ /* 0x000fe200000e0000 */
[----:B------:R-:W-:Y:S01]  /*5f40*/  UISETP.NE.U32.AND UP0, UPT, UR60, URZ, UPT ;  /* 0x000000ff3c00728c */ /* 0x000fe2000bf05070 */
[----:B------:R-:W-:Y:S02]  /*5f50*/  ISETP.NE.U32.AND P4, PT, R156, RZ, PT ;  /* 0x000000ff9c00720c */ /* 0x000fe40003f85070 */
[----:B------:R-:W-:Y:S01]  /*5f60*/  ISETP.NE.U32.AND P2, PT, RZ, UR56, PT ;  /* 0x00000038ff007c0c */ /* 0x000fe2000bf45070 */
[----:B------:R-:W-:Y:S01]  /*5f70*/  UISETP.NE.AND.EX UP1, UPT, UR61, URZ, UPT, UP0 ;  /* 0x000000ff3d00728c */ /* 0x000fe2000bf25300 */
[----:B------:R-:W-:Y:S01]  /*5f80*/  ISETP.NE.AND.EX P4, PT, R157, RZ, PT, P4 ;  /* 0x000000ff9d00720c */ /* 0x000fe20003f85340 */
[----:B------:R-:W-:Y:S01]  /*5f90*/  UPLOP3.LUT UP0, UPT, UPT, UPT, UPT, 0x40, 0x4 ;  /* 0x000000000004789c */ /* 0x000fe20003f0e870 */
[----:B------:R-:W-:Y:S05]  /*5fa0*/  ISETP.NE.AND.EX P2, PT, RZ, UR57, PT, P2 ;  /* 0x00000039ff007c0c */ /* 0x000fea000bf45320 */
[----:B------:R-:W-:Y:S06]  /*5fb0*/  UISETP.NE.AND UP2, UPT, UR4, URZ, UPT ;  /* 0x000000ff0400728c */ /* 0x000fec000bf45270 */
[----:B------:R-:W-:Y:S05]  /*5fc0*/  PLOP3.LUT P1, PT, PT, PT, UP2, 0x80, 0x8 ;  /* 0x000000000008781c */ /* 0x000fea0003f2f028 */
[----:B------:R-:W-:Y:S06]  /*5fd0*/  @UP2 UPLOP3.LUT UP0, UPT, UPT, UPT, UP1, 0x80, 0x8 ;  /* 0x000000000008289c */ /* 0x000fec0003f0f010 */
[----:B------:R-:W-:Y:S01]  /*5fe0*/  PLOP3.LUT P0, PT, PT, PT, UP0, 0x80, 0x8 ;  /* 0x000000000008781c */ /* 0x000fe20003f0f008 */
[----:B------:R-:W-:Y:S01]  /*5ff0*/  @!UPT UIADD3 URZ, UPT, UPT, URZ, URZ, URZ ;  /* 0x000000fffffff290 */ /* 0x000fe2000fffe0ff */
[----:B------:R-:W-:Y:S11]  /*6000*/  BRA.U !UP1, `(.L_x_103) ;  /* 0x00000001093c7547 */ /* 0x000ff6000b800000 */
[----:B------:R-:W-:Y:S01]  /*6010*/  UISETP.NE.U32.AND UP0, UPT, UR56, URZ, UPT ;  /* 0x000000ff3800728c */ /* 0x000fe2000bf05070 */
[----:B-1----:R-:W-:Y:S01]  /*6020*/  HFMA2 R0, -RZ, RZ, 0, 5.9604644775390625e-08 ;  /* 0x00000001ff007431 */ /* 0x002fe200000001ff */
[----:B------:R-:W1:Y:S01]  /*6030*/  LDCU.64 UR8, c[0x0][0x358] ;  /* 0x00006b00ff0877ac */ /* 0x000e620008000a00 */
[----:B------:R-:W-:Y:S01]  /*6040*/  IMAD.MOV.U32 R158, RZ, RZ, 0x1 ;  /* 0x00000001ff9e7424 */ /* 0x000fe200078e00ff */
[----:B------:R-:W-:Y:S06]  /*6050*/  UISETP.NE.AND.EX UP0, UPT, UR57, URZ, UPT, UP0 ;  /* 0x000000ff3900728c */ /* 0x000fec000bf05300 */
[----:B------:R-:W-:Y:S05]  /*6060*/  PLOP3.LUT P3, PT, PT, PT, UP0, 0x80, 0x8 ;  /* 0x000000000008781c */ /* 0x000fea0003f6f008 */
[----:B------:R-:W2:Y:S01]  /*6070*/  @UP0 LDCU.64 UR4, c[0x0][0x888] ;  /* 0x00011100ff0407ac */ /* 0x000ea20008000a00 */
[----:B------:R-:W-:Y:S07]  /*6080*/  @UP0 UIMAD UR6, UR36, UR60, URZ ;  /* 0x0000003c240602a4 */ /* 0x000fee000f8e02ff */
[----:B------:R-:W-:Y:S01]  /*6090*/  @!P3 PRMT R158, R0, 0x7610, R158 ;  /* 0x00007610009eb816 */ /* 0x000fe2000000009e */
[----:B--2---:R-:W-:Y:S06]  /*60a0*/  @UP0 UIMAD.WIDE UR4, UR6, 0x4, UR4 ;  /* 0x00000004060408a5 */ /* 0x004fec000f8e0204 */
[----:B------:R-:W-:Y:S01]  /*60b0*/  IMAD.U32 R2, RZ, RZ, UR4 ;  /* 0x00000004ff027e24 */ /* 0x000fe2000f8e00ff */
[----:B------:R-:W-:Y:S04]  /*60c0*/  MOV R3, UR5 ;  /* 0x0000000500037c02 */ /* 0x000fe80008000f00 */
[----:B------:R-:W2:Y:S01]  /*60d0*/  @!UP0 LDCU UR4, c[0x0][0x880] ;  /* 0x00011000ff0487ac */ /* 0x000ea20008000800 */
[----:B-1---5:R3:W5:Y:S02]  /*60e0*/  @P3 LDG.E R73, desc[UR8][R2.64] ;  /* 0x0000000802493981 */ /* 0x022764000c1e1900 */
[----:B--23--:R-:W-:Y:S02]  /*60f0*/  @!P3 IMAD.U32 R73, RZ, RZ, UR4 ;  /* 0x00000004ff49be24 */ /* 0x00cfe4000f8e00ff */
.L_x_103:
[----:B------:R-:W-:Y:S05]  /*6100*/  @!P4 BRA `(.L_x_104) ;  /* 0x000000000024c947 */ /* 0x000fea0003800000 */
[----:B------:R-:W-:Y:S01]  /*6110*/  ISETP.NE.U32.AND P3, PT, R138, RZ, PT ;  /* 0x000000ff8a00720c */ /* 0x000fe20003f65070 */
[----:B------:R-:W2:Y:S03]  /*6120*/  LDCU.64 UR4, c[0x0][0x358] ;  /* 0x00006b00ff0477ac */ /* 0x000ea60008000a00 */
[----:B------:R-:W-:Y:S11]  /*6130*/  ISETP.NE.AND.EX P3, PT, R139, RZ, PT, P3 ;  /* 0x000000ff8b00720c */ /* 0x000ff60003f65330 */
[----:B------:R-:W-:Y:S02]  /*6140*/  @!UPT UIADD3 URZ, UPT, UPT, URZ, URZ, URZ ;  /* 0x000000fffffff290 */ /* 0x000fe4000fffe0ff */
[----:B------:R-:W3:Y:S01]  /*6150*/  @P3 LDC.64 R2, c[0x0][0x8a8] ;  /* 0x00022a00ff023b82 */ /* 0x000ee20000000a00 */
[----:B-1----:R-:W-:Y:S04]  /*6160*/  @P3 IMAD R0, R156, UR36, RZ ;  /* 0x000000249c003c24 */ /* 0x002fe8000f8e02ff */
[----:B---3--:R-:W-:Y:S05]  /*6170*/  @P3 IMAD.WIDE R2, R0, 0x4, R2 ;  /* 0x0000000400023825 */ /* 0x008fea00078e0202 */
[----:B--2--5:R2:W5:Y:S02]  /*6180*/  @P3 LDG.E R70, desc[UR4][R2.64] ;  /* 0x0000000402463981 */ /* 0x024564000c1e1900 */
[----:B--2---:R-:W3:Y:S02]  /*6190*/  @!P3 LDC R70, c[0x0][0x8a0] ;  /* 0x00022800ff46bb82 */ /* 0x004ee40000000800 */
.L_x_104:
[----:B-----5:R-:W-:Y:S01]  /*61a0*/  FSETP.NEU.AND P4, PT, R73, RZ, PT ;  /* 0x000000ff4900720b */ /* 0x020fe20003f8d000 */
[----:B------:R-:W-:Y:S01]  /*61b0*/  BSSY B1, `(.L_x_105) ;  /* 0x0000047000017945 */ /* 0x000fe20003800000 */
[----:B------:R-:W-:Y:S01]  /*61c0*/  SEL R5, RZ, 0xffffffff, P2 ;  /* 0xffffffffff057807 */ /* 0x000fe20001000000 */
[----:B------:R-:W-:Y:S01]  /*61d0*/  IMAD.MOV.U32 R181, RZ, RZ, 0x1 ;  /* 0x00000001ffb57424 */ /* 0x000fe200078e00ff */
[----:B------:R-:W-:Y:S01]  /*61e0*/  LOP3.LUT P3, RZ, R158, 0xff, RZ, 0xc0, !PT ;  /* 0x000000ff9eff7812 */ /* 0x000fe2000786c0ff */
[----:B------:R-:W-:Y:S01]  /*61f0*/  IMAD R71, R68, 0x100, R69 ;  /* 0x0000010044477824 */ /* 0x000fe200078e0245 */
[----:B-1----:R-:W-:Y:S02]  /*6200*/  @P1 SEL R0, RZ, 0xffffffff, P4 ;  /* 0xffffffffff001807 */ /* 0x002fe40002000000 */
[----:B------:R-:W-:Y:S02]  /*6210*/  CS2R R154, SRZ ;  /* 0x00000000009a7805 */ /* 0x000fe4000001ff00 */
[----:B------:R-:W-:Y:S02]  /*6220*/  LEA R3, R168, UR44, 0x3 ;  /* 0x0000002ca8037c11 */ /* 0x000fe4000f8e18ff */
[----:B------:R-:W-:Y:S02]  /*6230*/  CS2R R152, SRZ ;  /* 0x0000000000987805 */ /* 0x000fe4000001ff00 */
[----:B------:R-:W-:Y:S02]  /*6240*/  @P0 SEL R0, R5, R0, !P3 ;  /* 0x0000000005000207 */ /* 0x000fe40005800000 */
[----:B------:R-:W-:Y:S02]  /*6250*/  CS2R R150, SRZ ;  /* 0x0000000000967805 */ /* 0x000fe4000001ff00 */
[----:B------:R-:W-:Y:S02]  /*6260*/  LEA R163, R68, UR44, 0x3 ;  /* 0x0000002c44a37c11 */ /* 0x000fe4000f8e18ff */
[----:B------:R-:W-:Y:S02]  /*6270*/  CS2R R148, SRZ ;  /* 0x0000000000947805 */ /* 0x000fe4000001ff00 */
[----:B------:R-:W-:Y:S02]  /*6280*/  @P1 LOP3.LUT R0, R0, 0x1, RZ, 0xc0, !PT ;  /* 0x0000000100001812 */ /* 0x000fe400078ec0ff */
[----:B------:R-:W-:Y:S02]  /*6290*/  CS2R R146, SRZ ;  /* 0x0000000000927805 */ /* 0x000fe4000001ff00 */
[----:B------:R-:W-:Y:S02]  /*62a0*/  SHF.L.U32 R2, R170, 0x1f, RZ ;  /* 0x0000001faa027819 */ /* 0x000fe400000006ff */
[----:B------:R-:W-:Y:S02]  /*62b0*/  CS2R R144, SRZ ;  /* 0x0000000000907805 */ /* 0x000fe4000001ff00 */
[----:B------:R-:W-:Y:S02]  /*62c0*/  ISETP.NE.U32.OR P6, PT, R0, 0x1, !P1 ;  /* 0x000000010000780c */ /* 0x000fe40004fc5470 */
[----:B------:R-:W-:Y:S02]  /*62d0*/  CS2R R142, SRZ ;  /* 0x00000000008e7805 */ /* 0x000fe4000001ff00 */
[----:B------:R-:W-:Y:S02]  /*62e0*/  PLOP3.LUT P2, PT, PT, PT, UP1, 0x80, 0x8 ;  /* 0x000000000008781c */ /* 0x000fe40003f4f018 */
[----:B------:R-:W-:Y:S02]  /*62f0*/  CS2R R140, SRZ ;  /* 0x00000000008c7805 */ /* 0x000fe4000001ff00 */
[----:B------:R-:W-:Y:S02]  /*6300*/  SEL R0, RZ, 0xffffffff, P4 ;  /* 0xffffffffff007807 */ /* 0x000fe40002000000 */
[----:B------:R-:W-:Y:S03]  /*6310*/  P2R R189, PR, RZ, 0x40 ;  /* 0x00000040ffbd7803 */ /* 0x000fe60000000000 */
[----:B------:R-:W-:Y:S04]  /*6320*/  @P6 SHF.L.U32 R4, R167, 0x1f, RZ ;  /* 0x0000001fa7046819 */ /* 0x000fe800000006ff */
[----:B------:R-:W-:Y:S01]  /*6330*/  @P2 SEL R0, R5, R0, !P3 ;  /* 0x0000000005002207 */ /* 0x000fe20005800000 */
[----:B------:R-:W1:Y:S03]  /*6340*/  @P6 SYNCS.PHASECHK.TRANS64.TRYWAIT P1, [R3+URZ+0x30], R4 ;  /* 0x00003004030065a7 */ /* 0x000e6600080211ff */
[----:B------:R-:W-:Y:S04]  /*6350*/  LOP3.LUT R0, R0, 0x1, RZ, 0xc0, !PT ;  /* 0x0000000100007812 */ /* 0x000fe800078ec0ff */
[----:B------:R-:W-:Y:S04]  /*6360*/  ISETP.NE.U32.AND P5, PT, R0, 0x1, PT ;  /* 0x000000010000780c */ /* 0x000fe80003fa5070 */
[----:B------:R-:W-:Y:S01]  /*6370*/  P2R R182, PR, RZ, 0x20 ;  /* 0x00000020ffb67803 */ /* 0x000fe20000000000 */
[----:B------:R2:W4:Y:S01]  /*6380*/  SYNCS.PHASECHK.TRANS64.TRYWAIT P0, [R163+URZ+0xa0], R2 ;  /* 0x0000a002a30075a7 */ /* 0x00052200080011ff */
[----:B-1----:R-:W-:Y:S01]  /*6390*/  @P6 SEL R181, RZ, 0x1, !P1 ;  /* 0x00000001ffb56807 */ /* 0x002fe20004800000 */
[----:B--2---:R-:W-:Y:S06]  /*63a0*/  @!P6 BRA `(.L_x_106) ;  /* 0x00000000009ce947 */ /* 0x004fec0003800000 */
[----:B------:R-:W-:Y:S01]  /*63b0*/  @P5 IMAD R7, R168, 0x2000, R173 ;  /* 0x00002000a8075824 */ /* 0x000fe200078e02ad */
[----:B------:R-:W-:Y:S01]  /*63c0*/  ISETP.NE.AND P1, PT, R181, RZ, PT ;  /* 0x000000ffb500720c */ /* 0x000fe20003f25270 */
[----:B------:R-:W-:Y:S01]  /*63d0*/  BSSY B0, `(.L_x_107) ;  /* 0x0000010000007945 */ /* 0x000fe20003800000 */
[----:B------:R-:W-:Y:S01]  /*63e0*/  CS2R R142, SRZ ;  /* 0x00000000008e7805 */ /* 0x000fe2000001ff00 */
[--C-:B------:R-:W-:Y:S01]  /*63f0*/  @P5 IMAD R6, R174, -0x10, R7.reuse ;  /* 0xfffffff0ae065824 */ /* 0x100fe200078e0207 */
[----:B------:R-:W-:Y:S01]  /*6400*/  CS2R R140, SRZ ;  /* 0x00000000008c7805 */ /* 0x000fe2000001ff00 */
[----:B------:R-:W-:Y:S01]  /*6410*/  @P5 IMAD R5, R172, -0x10, R7 ;  /* 0xfffffff0ac055824 */ /* 0x000fe200078e0207 */
[----:B------:R-:W-:Y:S01]  /*6420*/  CS2R R150, SRZ ;  /* 0x0000000000967805 */ /* 0x000fe2000001ff00 */
[----:B------:R-:W-:Y:S01]  /*6430*/  @P5 IMAD R4, R171, 0x10, R6 ;  /* 0x00000010ab045824 */ /* 0x000fe200078e0206 */
[----:B------:R-:W-:Y:S02]  /*6440*/  CS2R R148, SRZ ;  /* 0x0000000000947805 */ /* 0x000fe4000001ff00 */
[----:B------:R-:W-:Y:S02]  /*6450*/  CS2R R146, SRZ ;  /* 0x0000000000927805 */ /* 0x000fe4000001ff00 */
[----:B------:R-:W-:Y:S02]  /*6460*/  CS2R R144, SRZ ;  /* 0x0000000000907805 */ /* 0x000fe4000001ff00 */
[----:B------:R-:W-:Y:S02]  /*6470*/  CS2R R154, SRZ ;  /* 0x00000000009a7805 */ /* 0x000fe4000001ff00 */
[----:B------:R-:W-:Y:S01]  /*6480*/  CS2R R152, SRZ ;  /* 0x0000000000987805 */ /* 0x000fe2000001ff00 */
[----:B------:R-:W-:Y:S06]  /*6490*/  @P1 BRA `(.L_x_108) ;  /* 0x00000000000c1947 */ /* 0x000fec0003800000 */
[----:B------:R-:W-:Y:S04]  /*64a0*/  SHF.L.U32 R0, R167, 0x1f, RZ ;  /* 0x0000001fa7007819 */ /* 0x000fe800000006ff */
[----:B------:R-:W1:Y:S02]  /*64b0*/  SYNCS.PHASECHK.TRANS64.TRYWAIT P1, [R3+URZ+0x30], R0 ;  /* 0x00003000030075a7 */ /* 0x000e6400080211ff */
[----:B-1----:R-:W-:Y:S05]  /*64c0*/  @!P1 BRA `(.L_x_109) ;  /* 0x0000006000749947 */ /* 0x002fea0003800000 */
.L_x_108:
[----:B------:R-:W-:Y:S05]  /*64d0*/  BSYNC B0 ;  /* 0x0000000000007941 */ /* 0x000fea0003800000 */
.L_x_107:
[----:B------:R-:W-:Y:S01]  /*64e0*/  ISETP.NE.AND P1, PT, R182, RZ, PT ;  /* 0x000000ffb600720c */ /* 0x000fe20003f25270 */
[----:B-1----:R-:W-:Y:S02]  /*64f0*/  VIADD R3, R3, 0x50 ;  /* 0x0000005003037836 */ /* 0x002fe40000000000 */
[----:B------:R-:W-:Y:S02]  /*6500*/  IMAD.U32 R0, RZ, RZ, UR45 ;  /* 0x0000002dff007e24 */ /* 0x000fe4000f8e00ff */
[----:B------:R-:W-:Y:S03]  /*6510*/  VIADD R168, R168, 0x1 ;  /* 0x00000001a8a87836 */ /* 0x000fe60000000000 */
[----:B------:R-:W-:Y:S05]  /*6520*/  PRMT R0, R0, 0x654, R3 ;  /* 0x0000065400007816 */ /* 0x000fea0000000003 */
[----:B------:R1:W2:Y:S04]  /*6530*/  @P1 LDS.128 R140, [R7] ;  /* 0x00000000078c1984 */ /* 0x0002a80000000c00 */
[----:B------:R1:W1:Y:S04]  /*6540*/  @P1 LDS.128 R148, [R5+0x20] ;  /* 0x0000200005941984 */ /* 0x0002680000000c00 */
[----:B------:R1:W1:Y:S04]  /*6550*/  @P1 LDS.128 R144, [R6+0x10] ;  /* 0x0000100006901984 */ /* 0x0002680000000c00 */
[----:B------:R1:W1:Y:S01]  /*6560*/  @P1 LDS.128 R152, [R4+0x10] ;  /* 0x0000100004981984 */ /* 0x0002620000000c00 */
[C---:B------:R-:W-:Y:S01]  /*6570*/  ISETP.NE.AND P1, PT, R168.reuse, 0x4, PT ;  /* 0x00000004a800780c */ /* 0x040fe20003f25270 */
[----:B------:R-:W-:Y:S01]  /*6580*/  @!PT LDS RZ, [RZ] ;  /* 0x00000000fffff984 */ /* 0x000fe20000000800 */
[----:B------:R-:W-:Y:S01]  /*6590*/  @!PT LDS RZ, [RZ] ;  /* 0x00000000fffff984 */ /* 0x000fe20000000800 */
[----:B------:R-:W-:Y:S01]  /*65a0*/  @!PT LDS RZ, [RZ] ;  /* 0x00000000fffff984 */ /* 0x000fe20000000800 */
[----:B------:R-:W-:Y:S01]  /*65b0*/  @!PT LDS RZ, [RZ] ;  /* 0x00000000fffff984 */ /* 0x000fe20000000800 */
[----:B------:R5:W-:Y:S06]  /*65c0*/  MEMBAR.ALL.CTA ;  /* 0x0000000000007992 */ /* 0x000bec0000008000 */
[----:B-----5:R-:W5:Y:S01]  /*65d0*/  FENCE.VIEW.ASYNC.S ;  /* 0x00000000000073c6 */ /* 0x020f620000000000 */
[----:B------:R-:W-:Y:S01]  /*65e0*/  SEL R168, R168, RZ, P1 ;  /* 0x000000ffa8a87207 */ /* 0x000fe20000800000 */
[----:B-----5:R5:W-:Y:S02]  /*65f0*/  SYNCS.ARRIVE.TRANS64.RED.A1T0 RZ, [R0+URZ], RZ ;  /* 0x000000ff00ff79a7 */ /* 0x020be400081004ff */
[----:B-----5:R-:W-:Y:S04]  /*6600*/  SEL R0, RZ, 0x1, P1 ;  /* 0x00000001ff007807 */ /* 0x020fe80000800000 */
[----:B--2---:R-:W-:Y:S02]  /*6610*/  LOP3.LUT R167, R167, R0, RZ, 0x3c, !PT ;  /* 0x00000000a7a77212 */ /* 0x004fe400078e3cff */
.L_x_106:
[----:B------:R-:W-:Y:S05]  /*6620*/  BSYNC B1 ;  /* 0x0000000000017941 */ /* 0x000fea0003800000 */
.L_x_105:
[----:B------:R-:W-:Y:S04]  /*6630*/  SHF.R.U32.HI R0, RZ, 0x15, R71 ;  /* 0x00000015ff007819 */ /* 0x000fe80000011647 */
[----:B------:R-:W-:Y:S01]  /*6640*/  LOP3.LUT P1, RZ, R0, 0x3, R159, 0x48, !PT ;  /* 0x0000000300ff7812 */ /* 0x000fe2000782489f */
[----:B------:R-:W-:Y:S01]  /*6650*/  @!UPT UIADD3 URZ, UPT, UPT, URZ, URZ, URZ ;  /* 0x000000fffffff290 */ /* 0x000fe2000fffe0ff */
[----:B----4-:R-:W-:Y:S11]  /*6660*/  @P0 BRA `(.L_x_110) ;  /* 0x0000000000080947 */ /* 0x010ff60003800000 */
[----:B------:R-:W2:Y:S02]  /*6670*/  SYNCS.PHASECHK.TRANS64.TRYWAIT P0, [R163+URZ+0xa0], R2 ;  /* 0x0000a002a30075a7 */ /* 0x000ea400080011ff */
[----:B--2---:R-:W-:Y:S05]  /*6680*/  @!P0 BRA `(.L_x_111) ;  /* 0x0000006000188947 */ /* 0x004fea0003800000 */
.L_x_110:
[----:B------:R-:W-:Y:S04]  /*6690*/  BSSY.RECONVERGENT B6, `(.L_x_112) ;  /* 0x0000012000067945 */ /* 0x000fe80003800200 */
[----:B------:R-:W-:Y:S05]  /*66a0*/  @!P1 BRA `(.L_x_113) ;  /* 0x0000000000409947 */ /* 0x000fea0003800000 */
[----:B------:R-:W1:Y:S01]  /*66b0*/  LDCU.64 UR8, c[0x4][0x78] ;  /* 0x01000f00ff0877ac */ /* 0x000e620008000a00 */
[----:B------:R-:W-:Y:S01]  /*66c0*/  MOV R3, 0x0 ;  /* 0x0000000000037802 */ /* 0x000fe20000000f00 */
[----:B------:R-:W-:Y:S02]  /*66d0*/  HFMA2 R12, -RZ, RZ, 0, 5.9604644775390625e-08 ;  /* 0x00000001ff0c7431 */ /* 0x000fe400000001ff */
[----:B------:R-:W-:Y:S02]  /*66e0*/  IMAD.MOV.U32 R8, RZ, RZ, 0x192 ;  /* 0x00000192ff087424 */ /* 0x000fe400078e00ff */
[----:B------:R-:W-:Y:S01]  /*66f0*/  IMAD.MOV.U32 R13, RZ, RZ, RZ ;  /* 0x000000ffff0d7224 */ /* 0x000fe200078e00ff */
[----:B------:R-:W4:Y:S01]  /*6700*/  LDCU.64 UR6, c[0x4][0x80] ;  /* 0x01001000ff0677ac */ /* 0x000f220008000a00 */
[----:B--2---:R-:W2:Y:S01]  /*6710*/  LDC.64 R2, c[0x4][R3] ;  /* 0x0100000003027b82 */ /* 0x004ea20000000a00 */
[----:B------:R-:W5:Y:S01]  /*6720*/  LDCU.64 UR4, c[0x4][0x18] ;  /* 0x01000300ff0477ac */ /* 0x000f620008000a00 */
[----:B-1----:R-:W-:Y:S01]  /*6730*/  MOV R5, UR9 ;  /* 0x0000000900057c02 */ /* 0x002fe20008000f00 */
[----:B------:R-:W-:Y:S01]  /*6740*/  IMAD.U32 R4, RZ, RZ, UR8 ;  /* 0x00000008ff047e24 */ /* 0x000fe2000f8e00ff */
[----:B----4-:R-:W-:Y:S01]  /*6750*/  MOV R7, UR7 ;  /* 0x0000000700077c02 */ /* 0x010fe20008000f00 */
[----:B------:R-:W-:Y:S01]  /*6760*/  IMAD.U32 R6, RZ, RZ, UR6 ;  /* 0x00000006ff067e24 */ /* 0x000fe2000f8e00ff */
[----:B-----5:R-:W-:Y:S01]  /*6770*/  MOV R11, UR5 ;  /* 0x00000005000b7c02 */ /* 0x020fe20008000f00 */
[----:B------:R-:W-:Y:S02]  /*6780*/  IMAD.U32 R10, RZ, RZ, UR4 ;  /* 0x00000004ff0a7e24 */ /* 0x000fe4000f8e00ff */
[----:B------:R-:W-:Y:S07]  /*6790*/  LEPC R20, `(.L_x_113) ;  /* 0x000000001014794e */ /* 0x000fee0000000000 */
[----:B--23--:R-:W-:Y:S05]  /*67a0*/  CALL.ABS.NOINC R2 ;  /* 0x0000000002007343 */ /* 0x00cfea0003c00000 */
.L_x_113:
[----:B------:R-:W-:Y:S05]  /*67b0*/  BSYNC.RECONVERGENT B6 ;  /* 0x0000000000067941 */ /* 0x000fea0003800200 */
.L_x_112:
[-C--:B------:R-:W-:Y:S01]  /*67c0*/  F2FP.F16.E5M2.UNPACK_B R74, R140.reuse ;  /* 0x0000008cff4a723e */ /* 0x080fe200020004ff */
[----:B------:R-:W-:Y:S05]  /*67d0*/  WARPSYNC.ALL ;  /* 0x0000000000007948 */ /* 0x000fea0003800000 */
[----:B------:R-:W-:Y:S01]  /*67e0*/  R2UR UR4, R71 ;  /* 0x00000000470472ca */ /* 0x000fe200000e0000 */
[--C-:B------:R-:W-:Y:S01]  /*67f0*/  HADD2.F32 R72, -RZ, R74.reuse.H0_H0 ;  /* 0x2000004aff487230 */ /* 0x100fe20000004100 */
[----:B------:R-:W-:Y:S01]  /*6800*/  F2FP.F16.E5M2.UNPACK_B R76, R140.H1 ;  /* 0x0000008cff4c723e */ /* 0x000fe200030004ff */
[----:B------:R-:W-:Y:S01]  /*6810*/  HADD2.F32 R75, -RZ, R74.H1_H1 ;  /* 0x3000004aff4b7230 */ /* 0x000fe20000004100 */
[-C--:B------:R-:W-:Y:S01]  /*6820*/  F2FP.F16.E5M2.UNPACK_B R78, R141.reuse ;  /* 0x0000008dff4e723e */ /* 0x080fe200020004ff */
[----:B------:R-:W-:Y:S01]  /*6830*/  BSSY.RECONVERGENT B0, `(.L_x_114) ;  /* 0x000011d000007945 */ /* 0x000fe20003800200 */
[----:B------:R-:W-:Y:S01]  /*6840*/  F2FP.F16.E5M2.UNPACK_B R80, R141.H1 ;  /* 0x0000008dff50723e */ /* 0x000fe200030004ff */
[----:B------:R-:W-:Y:S01]  /*6850*/  HADD2.F32 R74, -RZ, R76.H0_H0 ;  /* 0x2000004cff4a7230 */ /* 0x000fe20000004100 */
[-C--:B------:R-:W-:Y:S01]  /*6860*/  F2FP.F16.E5M2.UNPACK_B R82, R142.reuse ;  /* 0x0000008eff52723e */ /* 0x080fe200020004ff */
[--C-:B------:R-:W-:Y:S01]  /*6870*/  HADD2.F32 R77, -RZ, R78.reuse.H0_H0 ;  /* 0x2000004eff4d7230 */ /* 0x100fe20000004100 */
[----:B------:R-:W-:Y:S01]  /*6880*/  F2FP.F16.E5M2.UNPACK_B R84, R142.H1 ;  /* 0x0000008eff54723e */ /* 0x000fe200030004ff */
[----:B------:R-:W-:Y:S01]  /*6890*/  HADD2.F32 R78, -RZ, R78.H1_H1 ;  /* 0x3000004eff4e7230 */ /* 0x000fe20000004100 */
[-C--:B------:R-:W-:Y:S01]  /*68a0*/  F2FP.F16.E5M2.UNPACK_B R86, R143.reuse ;  /* 0x0000008fff56723e */ /* 0x080fe200020004ff */
[----:B-1----:R-:W3:Y:S01]  /*68b0*/  LDTM.x64 R4, tmem[UR4] ;  /* 0x00000004000479ee */ /* 0x002ee20008340000 */
[----:B------:R-:W-:Y:S01]  /*68c0*/  F2FP.F16.E5M2.UNPACK_B R88, R143.H1 ;  /* 0x0000008fff58723e */ /* 0x000fe200030004ff */
[----:B------:R-:W-:Y:S01]  /*68d0*/  HADD2.F32 R76, -RZ, R76.H1_H1 ;  /* 0x3000004cff4c7230 */ /* 0x000fe20000004100 */
[-C--:B------:R-:W-:Y:S01]  /*68e0*/  F2FP.F16.E5M2.UNPACK_B R90, R144.reuse ;  /* 0x00000090ff5a723e */ /* 0x080fe200020004ff */
[----:B------:R-:W-:Y:S01]  /*68f0*/  HADD2.F32 R79, -RZ, R80.H0_H0 ;  /* 0x20000050ff4f7230 */ /* 0x000fe20000004100 */
[----:B------:R-:W-:Y:S01]  /*6900*/  F2FP.F16.E5M2.UNPACK_B R92, R144.H1 ;  /* 0x00000090ff5c723e */ /* 0x000fe200030004ff */
[--C-:B------:R-:W-:Y:S01]  /*6910*/  HADD2.F32 R81, -RZ, R82.reuse.H0_H0 ;  /* 0x20000052ff517230 */ /* 0x100fe20000004100 */
[----:B------:R-:W-:Y:S01]  /*6920*/  SHF.L.U32 R188, R166, 0x4, RZ ;  /* 0x00000004a6bc7819 */ /* 0x000fe200000006ff */
[----:B------:R-:W-:Y:S01]  /*6930*/  HADD2.F32 R82, -RZ, R82.H1_H1 ;  /* 0x30000052ff527230 */ /* 0x000fe20000004100 */
[----:B------:R-:W-:Y:S01]  /*6940*/  SHF.L.U32 R190, R165, 0x4, RZ ;  /* 0x00000004a5be7819 */ /* 0x000fe200000006ff */
[--C-:B------:R-:W-:Y:S01]  /*6950*/  HADD2.F32 R85, -RZ, R86.reuse.H0_H0 ;  /* 0x20000056ff557230 */ /* 0x100fe20000004100 */
[C---:B------:R-:W-:Y:S01]  /*6960*/  IADD3 R178, PT, PT, R173.reuse, R188, RZ ;  /* 0x000000bcadb27210 */ /* 0x040fe20007ffe0ff */
[----:B------:R-:W-:Y:S01]  /*6970*/  HADD2.F32 R86, -RZ, R86.H1_H1 ;  /* 0x30000056ff567230 */ /* 0x000fe20000004100 */
[----:B------:R-:W-:Y:S01]  /*6980*/  IADD3 R180, PT, PT, R173, R190, RZ ;  /* 0x000000beadb47210 */ /* 0x000fe20007ffe0ff */
[--C-:B------:R-:W-:Y:S01]  /*6990*/  HADD2.F32 R89, -RZ, R90.reuse.H0_H0 ;  /* 0x2000005aff597230 */ /* 0x100fe20000004100 */
[----:B------:R-:W-:Y:S01]  /*69a0*/  SHF.L.U32 R183, R171, 0x4, RZ ;  /* 0x00000004abb77819 */ /* 0x000fe200000006ff */
[----:B------:R-:W-:Y:S01]  /*69b0*/  HADD2.F32 R90, -RZ, R90.H1_H1 ;  /* 0x3000005aff5a7230 */ /* 0x000fe20000004100 */
[----:B------:R-:W-:Y:S01]  /*69c0*/  F2FP.F16.E5M2.UNPACK_B R94, R145 ;  /* 0x00000091ff5e723e */ /* 0x000fe200020004ff */
[----:B------:R-:W-:Y:S01]  /*69d0*/  HADD2.F32 R80, -RZ, R80.H1_H1 ;  /* 0x30000050ff507230 */ /* 0x000fe20000004100 */
[----:B------:R-:W-:Y:S01]  /*69e0*/  F2FP.F16.E5M2.UNPACK_B R98, R146 ;  /* 0x00000092ff62723e */ /* 0x000fe200020004ff */
[----:B------:R-:W-:Y:S01]  /*69f0*/  HADD2.F32 R83, -RZ, R84.H0_H0 ;  /* 0x20000054ff537230 */ /* 0x000fe20000004100 */
[----:B------:R-:W-:Y:S01]  /*6a00*/  F2FP.F16.E5M2.UNPACK_B R102, R147 ;  /* 0x00000093ff66723e */ /* 0x000fe200020004ff */
[--C-:B------:R-:W-:Y:S01]  /*6a10*/  HADD2.F32 R93, -RZ, R94.reuse.H0_H0 ;  /* 0x2000005eff5d7230 */ /* 0x100fe20000004100 */
[----:B------:R-:W-:Y:S01]  /*6a20*/  F2FP.F16.E5M2.UNPACK_B R106, R148 ;  /* 0x00000094ff6a723e */ /* 0x000fe200020004ff */
[C---:B---3--:R-:W-:Y:S01]  /*6a30*/  FMUL R0, R70.reuse, R4 ;  /* 0x0000000446007220 */ /* 0x048fe20000400000 */
[C---:B--2---:R-:W-:Y:S01]  /*6a40*/  FMUL R2, R70.reuse, R5 ;  /* 0x0000000546027220 */ /* 0x044fe20000400000 */
[C---:B------:R-:W-:Y:S01]  /*6a50*/  FMUL R4, R70.reuse, R8 ;  /* 0x0000000846047220 */ /* 0x040fe20000400000 */
[C---:B------:R-:W-:Y:S01]  /*6a60*/  FMUL R5, R70.reuse, R9 ;  /* 0x0000000946057220 */ /* 0x040fe20000400000 */
[C---:B------:R-:W-:Y:S01]  /*6a70*/  FFMA R0, R73.reuse, R72, R0 ;  /* 0x0000004849007223 */ /* 0x040fe20000000000 */
[C---:B------:R-:W-:Y:S01]  /*6a80*/  FFMA R2, R73.reuse, R75, R2 ;  /* 0x0000004b49027223 */ /* 0x040fe20000000002 */
[C---:B------:R-:W-:Y:S01]  /*6a90*/  FMUL R8, R70.reuse, R12 ;  /* 0x0000000c46087220 */ /* 0x040fe20000400000 */
[C---:B------:R-:W-:Y:S01]  /*6aa0*/  FMUL R9, R70.reuse, R13 ;  /* 0x0000000d46097220 */ /* 0x040fe20000400000 */
[C---:B------:R-:W-:Y:S01]  /*6ab0*/  FMUL R12, R70.reuse, R16 ;  /* 0x00000010460c7220 */ /* 0x040fe20000400000 */
[C---:B------:R-:W-:Y:S01]  /*6ac0*/  FMUL R13, R70.reuse, R17 ;  /* 0x00000011460d7220 */ /* 0x040fe20000400000 */
[C---:B------:R-:W-:Y:S01]  /*6ad0*/  FMUL R16, R70.reuse, R20 ;  /* 0x0000001446107220 */ /* 0x040fe20000400000 */
[C---:B------:R-:W-:Y:S01]  /*6ae0*/  FMUL R17, R70.reuse, R21 ;  /* 0x0000001546117220 */ /* 0x040fe20000400000 */
[----:B------:R-:W-:Y:S02]  /*6af0*/  HADD2.F32 R94, -RZ, R94.H1_H1 ;  /* 0x3000005eff5e7230 */ /* 0x000fe40000004100 */
[C---:B------:R-:W-:Y:S01]  /*6b00*/  FMUL R20, R70.reuse, R24 ;  /* 0x0000001846147220 */ /* 0x040fe20000400000 */
[C---:B------:R-:W-:Y:S01]  /*6b10*/  FMUL R21, R70.reuse, R25 ;  /* 0x0000001946157220 */ /* 0x040fe20000400000 */
[--C-:B------:R-:W-:Y:S02]  /*6b20*/  HADD2.F32 R97, -RZ, R98.reuse.H0_H0 ;  /* 0x20000062ff617230 */ /* 0x100fe40000004100 */
[C---:B------:R-:W-:Y:S01]  /*6b30*/  FMUL R24, R70.reuse, R28 ;  /* 0x0000001c46187220 */ /* 0x040fe20000400000 */
[----:B------:R-:W-:Y:S02]  /*6b40*/  HADD2.F32 R98, -RZ, R98.H1_H1 ;  /* 0x30000062ff627230 */ /* 0x000fe40000004100 */
[C---:B------:R-:W-:Y:S01]  /*6b50*/  FMUL R25, R70.reuse, R29 ;  /* 0x0000001d46197220 */ /* 0x040fe20000400000 */
[--C-:B------:R-:W-:Y:S02]  /*6b60*/  HADD2.F32 R101, -RZ, R102.reuse.H0_H0 ;  /* 0x20000066ff657230 */ /* 0x100fe40000004100 */
[C---:B------:R-:W-:Y:S01]  /*6b70*/  FMUL R28, R70.reuse, R32 ;  /* 0x00000020461c7220 */ /* 0x040fe20000400000 */
[----:B------:R-:W-:Y:S02]  /*6b80*/  HADD2.F32 R102, -RZ, R102.H1_H1 ;  /* 0x30000066ff667230 */ /* 0x000fe40000004100 */
[C---:B------:R-:W-:Y:S01]  /*6b90*/  FMUL R29, R70.reuse, R33 ;  /* 0x00000021461d7220 */ /* 0x040fe20000400000 */
[--C-:B------:R-:W-:Y:S02]  /*6ba0*/  HADD2.F32 R105, -RZ, R106.reuse.H0_H0 ;  /* 0x2000006aff697230 */ /* 0x100fe40000004100 */
[C---:B------:R-:W-:Y:S01]  /*6bb0*/  FMUL R32, R70.reuse, R36 ;  /* 0x0000002446207220 */ /* 0x040fe20000400000 */
[----:B------:R-:W-:Y:S01]  /*6bc0*/  F2FP.F16.E5M2.UNPACK_B R96, R145.H1 ;  /* 0x00000091ff60723e */ /* 0x000fe200030004ff */
[----:B------:R-:W-:Y:S02]  /*6bd0*/  HADD2.F32 R106, -RZ, R106.H1_H1 ;  /* 0x3000006aff6a7230 */ /* 0x000fe40000004100 */
[C---:B------:R-:W-:Y:S01]  /*6be0*/  FMUL R33, R70.reuse, R37 ;  /* 0x0000002546217220 */ /* 0x040fe20000400000 */
[C---:B------:R-:W-:Y:S01]  /*6bf0*/  FMUL R36, R70.reuse, R40 ;  /* 0x0000002846247220 */ /* 0x040fe20000400000 */
[----:B------:R-:W-:Y:S01]  /*6c00*/  F2FP.F16.E5M2.UNPACK_B R100, R146.H1 ;  /* 0x00000092ff64723e */ /* 0x000fe200030004ff */
        /* <DEDUP_REMOVED lines=8> */
[----:B------:R-:W-:Y:S01]  /*6c90*/  F2FP.F16.E5M2.UNPACK_B R110, R149 ;  /* 0x00000095ff6e723e */ /* 0x000fe200020004ff */
[C---:B------:R-:W-:Y:S01]  /*6ca0*/  FMUL R49, R70.reuse, R53 ;  /* 0x0000003546317220 */ /* 0x040fe20000400000 */
[C---:B------:R-:W-:Y:S01]  /*6cb0*/  FMUL R52, R70.reuse, R56 ;  /* 0x0000003846347220 */ /* 0x040fe20000400000 */
[----:B------:R-:W-:Y:S01]  /*6cc0*/  F2FP.F16.E5M2.UNPACK_B R112, R149.H1 ;  /* 0x00000095ff70723e */ /* 0x000fe200030004ff */
[C---:B------:R-:W-:Y:S01]  /*6cd0*/  FMUL R53, R70.reuse, R57 ;  /* 0x0000003946357220 */ /* 0x040fe20000400000 */
[--C-:B------:R-:W-:Y:S02]  /*6ce0*/  HADD2.F32 R109, -RZ, R110.reuse.H0_H0 ;  /* 0x2000006eff6d7230 */ /* 0x100fe40000004100 */
[C---:B------:R-:W-:Y:S01]  /*6cf0*/  FMUL R56, R70.reuse, R60 ;  /* 0x0000003c46387220 */ /* 0x040fe20000400000 */
[----:B------:R-:W-:Y:S01]  /*6d00*/  F2FP.F16.E5M2.UNPACK_B R114, R150 ;  /* 0x00000096ff72723e */ /* 0x000fe200020004ff */
[----:B------:R-:W-:Y:S02]  /*6d10*/  HADD2.F32 R110, -RZ, R110.H1_H1 ;  /* 0x3000006eff6e7230 */ /* 0x000fe40000004100 */
[C---:B------:R-:W-:Y:S01]  /*6d20*/  FMUL R57, R70.reuse, R61 ;  /* 0x0000003d46397220 */ /* 0x040fe20000400000 */
[C---:B------:R-:W-:Y:S01]  /*6d30*/  FMUL R60, R70.reuse, R64 ;  /* 0x00000040463c7220 */ /* 0x040fe20000400000 */
[----:B------:R-:W-:Y:S01]  /*6d40*/  F2FP.F16.E5M2.UNPACK_B R116, R150.H1 ;  /* 0x00000096ff74723e */ /* 0x000fe200030004ff */
[--C-:B------:R-:W-:Y:S02]  /*6d50*/  HADD2.F32 R113, -RZ, R114.reuse.H0_H0 ;  /* 0x20000072ff717230 */ /* 0x100fe40000004100 */
[C---:B------:R-:W-:Y:S01]  /*6d60*/  FMUL R61, R70.reuse, R65 ;  /* 0x00000041463d7220 */ /* 0x040fe20000400000 */
[----:B------:R-:W-:Y:S02]  /*6d70*/  HADD2.F32 R114, -RZ, R114.H1_H1 ;  /* 0x30000072ff727230 */ /* 0x000fe40000004100 */
[C---:B------:R-:W-:Y:S01]  /*6d80*/  FMUL R3, R70.reuse, R6 ;  /* 0x0000000646037220 */ /* 0x040fe20000400000 */
[----:B------:R-:W-:Y:S01]  /*6d90*/  F2FP.F16.E5M2.UNPACK_B R118, R151 ;  /* 0x00000097ff76723e */ /* 0x000fe200020004ff */
[C---:B------:R-:W-:Y:S01]  /*6da0*/  FMUL R7, R70.reuse, R7 ;  /* 0x0000000746077220 */ /* 0x040fe20000400000 */
[C---:B------:R-:W-:Y:S01]  /*6db0*/  FMUL R6, R70.reuse, R10 ;  /* 0x0000000a46067220 */ /* 0x040fe20000400000 */
[----:B------:R-:W-:Y:S01]  /*6dc0*/  F2FP.F16.E5M2.UNPACK_B R120, R151.H1 ;  /* 0x00000097ff78723e */ /* 0x000fe200030004ff */
[C---:B------:R-:W-:Y:S01]  /*6dd0*/  FFMA R3, R73.reuse, R74, R3 ;  /* 0x0000004a49037223 */ /* 0x040fe20000000003 */
[C---:B------:R-:W-:Y:S01]  /*6de0*/  FFMA R7, R73.reuse, R76, R7 ;  /* 0x0000004c49077223 */ /* 0x040fe20000000007 */
[----:B------:R-:W-:Y:S01]  /*6df0*/  F2FP.F16.E5M2.UNPACK_B R122, R152 ;  /* 0x00000098ff7a723e */ /* 0x000fe200020004ff */
[C---:B------:R-:W-:Y:S01]  /*6e00*/  FFMA R4, R73.reuse, R77, R4 ;  /* 0x0000004d49047223 */ /* 0x040fe20000000004 */
[C---:B------:R-:W-:Y:S01]  /*6e10*/  FFMA R5, R73.reuse, R78, R5 ;  /* 0x0000004e49057223 */ /* 0x040fe20000000005 */
[----:B------:R-:W-:Y:S01]  /*6e20*/  F2FP.F16.E5M2.UNPACK_B R124, R152.H1 ;  /* 0x00000098ff7c723e */ /* 0x000fe200030004ff */
[----:B------:R-:W-:Y:S01]  /*6e30*/  FFMA R6, R73, R79, R6 ;  /* 0x0000004f49067223 */ /* 0x000fe20000000006 */
[----:B------:R-:W-:Y:S01]  /*6e40*/  F2FP.SATFINITE.E5M2.F32.PACK_AB_MERGE_C R179, R7, R3, RZ ;  /* 0x0000000307b3723e */ /* 0x000fe200048060ff */
[--C-:B------:R-:W-:Y:S02]  /*6e50*/  HADD2.F32 R117, -RZ, R118.reuse.H0_H0 ;  /* 0x20000076ff757230 */ /* 0x100fe40000004100 */
[----:B------:R-:W-:Y:S01]  /*6e60*/  FMUL R11, R70, R11 ;  /* 0x0000000b460b7220 */ /* 0x000fe20000400000 */
[----:B------:R-:W-:Y:S01]  /*6e70*/  HADD2.F32 R118, -RZ, R118.H1_H1 ;  /* 0x30000076ff767230 */ /* 0x000fe20000004100 */
[----:B------:R-:W-:Y:S01]  /*6e80*/  F2FP.SATFINITE.E5M2.F32.PACK_AB_MERGE_C R184, R2, R0, R179 ;  /* 0x0000000002b8723e */ /* 0x000fe200048060b3 */
[--C-:B------:R-:W-:Y:S01]  /*6e90*/  HADD2.F32 R121, -RZ, R122.reuse.H0_H0 ;  /* 0x2000007aff797230 */ /* 0x100fe20000004100 */
[----:B------:R-:W-:Y:S01]  /*6ea0*/  IADD3 R179, PT, PT, R183, R178, RZ ;  /* 0x000000b2b7b37210 */ /* 0x000fe20007ffe0ff */
[C---:B------:R-:W-:Y:S01]  /*6eb0*/  FFMA R11, R73.reuse, R80, R11 ;  /* 0x00000050490b7223 */ /* 0x040fe2000000000b */
[C---:B------:R-:W-:Y:S01]  /*6ec0*/  FFMA R8, R73.reuse, R81, R8 ;  /* 0x0000005149087223 */ /* 0x040fe20000000008 */
[----:B------:R-:W-:Y:S01]  /*6ed0*/  FFMA R9, R73, R82, R9 ;  /* 0x0000005249097223 */ /* 0x000fe20000000009 */
[----:B------:R-:W-:Y:S02]  /*6ee0*/  HADD2.F32 R122, -RZ, R122.H1_H1 ;  /* 0x3000007aff7a7230 */ /* 0x000fe40000004100 */
[C---:B------:R-:W-:Y:S01]  /*6ef0*/  FMUL R10, R70.reuse, R14 ;  /* 0x0000000e460a7220 */ /* 0x040fe20000400000 */
[----:B------:R-:W-:Y:S01]  /*6f00*/  HADD2.F32 R84, -RZ, R84.H1_H1 ;  /* 0x30000054ff547230 */ /* 0x000fe20000004100 */
[----:B------:R-:W-:Y:S01]  /*6f10*/  F2FP.SATFINITE.E5M2.F32.PACK_AB_MERGE_C R185, R11, R6, RZ ;  /* 0x000000060bb9723e */ /* 0x000fe200048060ff */
[C---:B------:R-:W-:Y:S01]  /*6f20*/  FMUL R15, R70.reuse, R15 ;  /* 0x0000000f460f7220 */ /* 0x040fe20000400000 */
[--C-:B------:R-:W-:Y:S02]  /*6f30*/  HADD2.F32 R87, -RZ, R88.reuse.H0_H0 ;  /* 0x20000058ff577230 */ /* 0x100fe40000004100 */
[----:B------:R-:W-:Y:S01]  /*6f40*/  FFMA R10, R73, R83, R10 ;  /* 0x00000053490a7223 */ /* 0x000fe2000000000a */
[----:B------:R-:W-:Y:S01]  /*6f50*/  F2FP.SATFINITE.E5M2.F32.PACK_AB_MERGE_C R185, R5, R4, R185 ;  /* 0x0000000405b9723e */ /* 0x000fe200048060b9 */
[C---:B------:R-:W-:Y:S01]  /*6f60*/  FFMA R15, R73.reuse, R84, R15 ;  /* 0x00000054490f7223 */ /* 0x040fe2000000000f */
[C---:B------:R-:W-:Y:S01]  /*6f70*/  FFMA R12, R73.reuse, R85, R12 ;  /* 0x00000055490c7223 */ /* 0x040fe2000000000c */
[----:B------:R-:W-:Y:S01]  /*6f80*/  FFMA R13, R73, R86, R13 ;  /* 0x00000056490d7223 */ /* 0x000fe2000000000d */
[----:B------:R-:W-:Y:S02]  /*6f90*/  HADD2.F32 R88, -RZ, R88.H1_H1 ;  /* 0x30000058ff587230 */ /* 0x000fe40000004100 */
[C---:B------:R-:W-:Y:S01]  /*6fa0*/  FMUL R14, R70.reuse, R18 ;  /* 0x00000012460e7220 */ /* 0x040fe20000400000 */
[----:B------:R-:W-:Y:S01]  /*6fb0*/  F2FP.F16.E5M2.UNPACK_B R126, R153 ;  /* 0x00000099ff7e723e */ /* 0x000fe200020004ff */
[C---:B------:R-:W-:Y:S01]  /*6fc0*/  FMUL R19, R70.reuse, R19 ;  /* 0x0000001346137220 */ /* 0x040fe20000400000 */
[----:B------:R-:W-:Y:S01]  /*6fd0*/  HADD2.F32 R91, -RZ, R92.H0_H0 ;  /* 0x2000005cff5b7230 */ /* 0x000fe20000004100 */
[----:B------:R-:W-:Y:S01]  /*6fe0*/  F2FP.SATFINITE.E5M2.F32.PACK_AB_MERGE_C R186, R15, R10, RZ ;  /* 0x0000000a0fba723e */ /* 0x000fe200048060ff */
[C---:B------:R-:W-:Y:S01]  /*6ff0*/  FFMA R14, R73.reuse, R87, R14 ;  /* 0x00000057490e7223 */ /* 0x040fe2000000000e */
[C---:B------:R-:W-:Y:S01]  /*7000*/  FFMA R19, R73.reuse, R88, R19 ;  /* 0x0000005849137223 */ /* 0x040fe20000000013 */
[C---:B------:R-:W-:Y:S01]  /*7010*/  FFMA R16, R73.reuse, R89, R16 ;  /* 0x0000005949107223 */ /* 0x040fe20000000010 */
[----:B------:R-:W-:Y:S01]  /*7020*/  F2FP.F16.E5M2.UNPACK_B R128, R153.H1 ;  /* 0x00000099ff80723e */ /* 0x000fe200030004ff */
[----:B------:R-:W-:Y:S01]  /*7030*/  FFMA R17, R73, R90, R17 ;  /* 0x0000005a49117223 */ /* 0x000fe20000000011 */
[----:B------:R-:W-:Y:S01]  /*7040*/  F2FP.SATFINITE.E5M2.F32.PACK_AB_MERGE_C R186, R9, R8, R186 ;  /* 0x0000000809ba723e */ /* 0x000fe200048060ba */
[--C-:B------:R-:W-:Y:S01]  /*7050*/  HADD2.F32 R125, -RZ, R126.reuse.H0_H0 ;  /* 0x2000007eff7d7230 */ /* 0x100fe20000004100 */
[----:B------:R-:W-:Y:S01]  /*7060*/  F2FP.SATFINITE.E5M2.F32.PACK_AB_MERGE_C R187, R19, R14, RZ ;  /* 0x0000000e13bb723e */ /* 0x000fe200048060ff */
[----:B------:R-:W-:Y:S02]  /*7070*/  HADD2.F32 R126, -RZ, R126.H1_H1 ;  /* 0x3000007eff7e7230 */ /* 0x000fe40000004100 */
[C---:B------:R-:W-:Y:S01]  /*7080*/  FMUL R18, R70.reuse, R22 ;  /* 0x0000001646127220 */ /* 0x040fe20000400000 */
[----:B------:R-:W-:Y:S01]  /*7090*/  HADD2.F32 R92, -RZ, R92.H1_H1 ;  /* 0x3000005cff5c7230 */ /* 0x000fe20000004100 */
[----:B------:R-:W-:Y:S01]  /*70a0*/  F2FP.SATFINITE.E5M2.F32.PACK_AB_MERGE_C R187, R13, R12, R187 ;  /* 0x0000000c0dbb723e */ /* 0x000fe200048060bb */
[C---:B------:R-:W-:Y:S01]  /*70b0*/  FMUL R23, R70.reuse, R23 ;  /* 0x0000001746177220 */ /* 0x040fe20000400000 */
[--C-:B------:R-:W-:Y:S02]  /*70c0*/  HADD2.F32 R95, -RZ, R96.reuse.H0_H0 ;  /* 0x20000060ff5f7230 */ /* 0x100fe40000004100 */
[C---:B------:R-:W-:Y:S01]  /*70d0*/  FFMA R18, R73.reuse, R91, R18 ;  /* 0x0000005b49127223 */ /* 0x040fe20000000012 */
[----:B------:R-:W-:Y:S01]  /*70e0*/  HADD2.F32 R96, -RZ, R96.H1_H1 ;  /* 0x30000060ff607230 */ /* 0x000fe20000004100 */
[----:B------:R1:W-:Y:S01]  /*70f0*/  STS.128 [R137+UR44+0x8200], R184 ;  /* 0x008200b889007988 */ /* 0x0003e20008000c2c */
[C---:B------:R-:W-:Y:S01]  /*7100*/  FFMA R23, R73.reuse, R92, R23 ;  /* 0x0000005c49177223 */ /* 0x040fe20000000017 */
[C---:B------:R-:W-:Y:S01]  /*7110*/  FFMA R20, R73.reuse, R93, R20 ;  /* 0x0000005d49147223 */ /* 0x040fe20000000014 */
[----:B------:R-:W-:Y:S01]  /*7120*/  FFMA R21, R73, R94, R21 ;  /* 0x0000005e49157223 */ /* 0x000fe20000000015 */
        /* <DEDUP_REMOVED lines=20> */
[----:B------:R-:W-:Y:S02]  /*7270*/  HADD2.F32 R104, -RZ, R104.H1_H1 ;  /* 0x30000068ff687230 */ /* 0x000fe40000004100 */
        /* <DEDUP_REMOVED lines=24> */
[----:B------:R1:W-:Y:S01]  /*7400*/  STS.128 [R178+0x8010], R192 ;  /* 0x008010c0b2007388 */ /* 0x0003e20000000c00 */
[C---:B------:R-:W-:Y:S01]  /*7410*/  FFMA R39, R73.reuse, R108, R39 ;  /* 0x0000006c49277223 */ /* 0x040fe20000000027 */
[C---:B------:R-:W-:Y:S01]  /*7420*/  FFMA R36, R73.reuse, R109, R36 ;  /* 0x0000006d49247223 */ /* 0x040fe20000000024 */
[----:B------:R-:W-:Y:S01]  /*7430*/  FFMA R37, R73, R110, R37 ;  /* 0x0000006e49257223 */ /* 0x000fe20000000025 */
[----:B------:R-:W-:Y:S01]  /*7440*/  FMUL R38, R70, R42 ;  /* 0x0000002a46267220 */ /* 0x000fe20000400000 */
[----:B------:R-:W-:Y:S01]  /*7450*/  ISETP.NE.AND P0, PT, R176, RZ, PT ;  /* 0x000000ffb000720c */ /* 0x000fe20003f05270 */
[C---:B------:R-:W-:Y:S01]  /*7460*/  FMUL R43, R70.reuse, R43 ;  /* 0x0000002b462b7220 */ /* 0x040fe20000400000 */
[--C-:B------:R-:W-:Y:S01]  /*7470*/  HADD2.F32 R115, -RZ, R116.reuse.H0_H0 ;  /* 0x20000074ff737230 */ /* 0x100fe20000004100 */
[----:B------:R-:W-:Y:S01]  /*7480*/  F2FP.SATFINITE.E5M2.F32.PACK_AB_MERGE_C R196, R39, R34, RZ ;  /* 0x0000002227c4723e */ /* 0x000fe200048060ff */
[C---:B------:R-:W-:Y:S01]  /*7490*/  FFMA R38, R73.reuse, R111, R38 ;  /* 0x0000006f49267223 */ /* 0x040fe20000000026 */
[C---:B------:R-:W-:Y:S01]  /*74a0*/  FFMA R43, R73.reuse, R112, R43 ;  /* 0x00000070492b7223 */ /* 0x040fe2000000002b */
[----:B------:R-:W-:Y:S01]  /*74b0*/  FFMA R40, R73, R113, R40 ;  /* 0x0000007149287223 */ /* 0x000fe20000000028 */
[----:B------:R-:W-:Y:S01]  /*74c0*/  F2FP.SATFINITE.E5M2.F32.PACK_AB_MERGE_C R196, R33, R32, R196 ;  /* 0x0000002021c4723e */ /* 0x000fe200048060c4 */
[----:B------:R-:W-:Y:S01]  /*74d0*/  FFMA R41, R73, R114, R41 ;  /* 0x0000007249297223 */ /* 0x000fe20000000029 */
[----:B------:R-:W-:Y:S01]  /*74e0*/  HADD2.F32 R116, -RZ, R116.H1_H1 ;  /* 0x30000074ff747230 */ /* 0x000fe20000004100 */
[----:B------:R-:W-:Y:S01]  /*74f0*/  F2FP.SATFINITE.E5M2.F32.PACK_AB_MERGE_C R197, R43, R38, RZ ;  /* 0x000000262bc5723e */ /* 0x000fe200048060ff */
[C---:B------:R-:W-:Y:S01]  /*7500*/  FMUL R42, R70.reuse, R46 ;  /* 0x0000002e462a7220 */ /* 0x040fe20000400000 */
[C---:B------:R-:W-:Y:S01]  /*7510*/  FMUL R47, R70.reuse, R47 ;  /* 0x0000002f462f7220 */ /* 0x040fe20000400000 */
[--C-:B------:R-:W-:Y:S01]  /*7520*/  HADD2.F32 R119, -RZ, R120.reuse.H0_H0 ;  /* 0x20000078ff777230 */ /* 0x100fe20000004100 */
[----:B------:R-:W-:Y:S01]  /*7530*/  F2FP.SATFINITE.E5M2.F32.PACK_AB_MERGE_C R197, R37, R36, R197 ;  /* 0x0000002425c5723e */ /* 0x000fe200048060c5 */
[C---:B------:R-:W-:Y:S01]  /*7540*/  FFMA R42, R73.reuse, R115, R42 ;  /* 0x00000073492a7223 */ /* 0x040fe2000000002a */
[C---:B------:R-:W-:Y:S01]  /*7550*/  FFMA R47, R73.reuse, R116, R47 ;  /* 0x00000074492f7223 */ /* 0x040fe2000000002f */
[----:B------:R-:W-:Y:S01]  /*7560*/  FFMA R44, R73, R117, R44 ;  /* 0x00000075492c7223 */ /* 0x000fe2000000002c */
[----:B------:R-:W-:Y:S01]  /*7570*/  ISETP.NE.AND P6, PT, R189, RZ, PT ;  /* 0x000000ffbd00720c */ /* 0x000fe20003fc5270 */
[----:B------:R-:W-:Y:S01]  /*7580*/  FFMA R45, R73, R118, R45 ;  /* 0x00000076492d7223 */ /* 0x000fe2000000002d */
[----:B------:R-:W-:Y:S01]  /*7590*/  HADD2.F32 R120, -RZ, R120.H1_H1 ;  /* 0x30000078ff787230 */ /* 0x000fe20000004100 */
[----:B------:R-:W-:Y:S01]  /*75a0*/  F2FP.SATFINITE.E5M2.F32.PACK_AB_MERGE_C R198, R47, R42, RZ ;  /* 0x0000002a2fc6723e */ /* 0x000fe200048060ff */
[C---:B------:R-:W-:Y:S01]  /*75b0*/  FMUL R46, R70.reuse, R50 ;  /* 0x00000032462e7220 */ /* 0x040fe20000400000 */
[C---:B------:R-:W-:Y:S01]  /*75c0*/  FMUL R51, R70.reuse, R51 ;  /* 0x0000003346337220 */ /* 0x040fe20000400000 */
[--C-:B------:R-:W-:Y:S02]  /*75d0*/  HADD2.F32 R123, -RZ, R124.reuse.H0_H0 ;  /* 0x2000007cff7b7230 */ /* 0x100fe40000004100 */
[C---:B------:R-:W-:Y:S01]  /*75e0*/  FMUL R50, R70.reuse, R54 ;  /* 0x0000003646327220 */ /* 0x040fe20000400000 */
[C---:B------:R-:W-:Y:S01]  /*75f0*/  FFMA R46, R73.reuse, R119, R46 ;  /* 0x00000077492e7223 */ /* 0x040fe2000000002e */
[----:B------:R-:W-:Y:S02]  /*7600*/  HADD2.F32 R124, -RZ, R124.H1_H1 ;  /* 0x3000007cff7c7230 */ /* 0x000fe40000004100 */
[C---:B------:R-:W-:Y:S01]  /*7610*/  FFMA R51, R73.reuse, R120, R51 ;  /* 0x0000007849337223 */ /* 0x040fe20000000033 */
[C---:B------:R-:W-:Y:S01]  /*7620*/  FMUL R55, R70.reuse, R55 ;  /* 0x0000003746377220 */ /* 0x040fe20000400000 */
[C---:B------:R-:W-:Y:S01]  /*7630*/  FFMA R48, R73.reuse, R121, R48 ;  /* 0x0000007949307223 */ /* 0x040fe20000000030 */
[C---:B------:R-:W-:Y:S01]  /*7640*/  FFMA R49, R73.reuse, R122, R49 ;  /* 0x0000007a49317223 */ /* 0x040fe20000000031 */
[--C-:B------:R-:W-:Y:S02]  /*7650*/  HADD2.F32 R127, -RZ, R128.reuse.H0_H0 ;  /* 0x20000080ff7f7230 */ /* 0x100fe40000004100 */
[C---:B------:R-:W-:Y:S01]  /*7660*/  FFMA R50, R73.reuse, R123, R50 ;  /* 0x0000007b49327223 */ /* 0x040fe20000000032 */
[----:B------:R-:W-:Y:S02]  /*7670*/  HADD2.F32 R128, -RZ, R128.H1_H1 ;  /* 0x30000080ff807230 */ /* 0x000fe40000004100 */
[C---:B------:R-:W-:Y:S01]  /*7680*/  FMUL R54, R70.reuse, R58 ;  /* 0x0000003a46367220 */ /* 0x040fe20000400000 */
        /* <DEDUP_REMOVED lines=16> */
[----:B------:R-:W-:Y:S01]  /*7790*/  FFMA R63, R73, R132, R63 ;  /* 0x00000084493f7223 */ /* 0x000fe2000000003f */
[----:B------:R-:W-:Y:S01]  /*77a0*/  FMUL R67, R70, R67 ;  /* 0x0000004346437220 */ /* 0x000fe20000400000 */
[----:B------:R-:W-:Y:S01]  /*77b0*/  F2FP.SATFINITE.E5M2.F32.PACK_AB_MERGE_C R199, R51, R46, RZ ;  /* 0x0000002e33c7723e */ /* 0x000fe200048060ff */
[C---:B------:R-:W-:Y:S01]  /*77c0*/  FFMA R60, R73.reuse, R133, R60 ;  /* 0x00000085493c7223 */ /* 0x040fe2000000003c */
[C---:B------:R-:W-:Y:S01]  /*77d0*/  FFMA R61, R73.reuse, R134, R61 ;  /* 0x00000086493d7223 */ /* 0x040fe2000000003d */
[C---:B------:R-:W-:Y:S01]  /*77e0*/  FFMA R62, R73.reuse, R135, R62 ;  /* 0x00000087493e7223 */ /* 0x040fe2000000003e */
[----:B------:R-:W-:Y:S01]  /*77f0*/  FFMA R67, R73, R136, R67 ;  /* 0x0000008849437223 */ /* 0x000fe20000000043 */
[----:B------:R-:W-:Y:S02]  /*7800*/  F2FP.SATFINITE.E5M2.F32.PACK_AB_MERGE_C R198, R41, R40, R198 ;  /* 0x0000002829c6723e */ /* 0x000fe400048060c6 */
[----:B------:R-:W-:Y:S02]  /*7810*/  F2FP.SATFINITE.E5M2.F32.PACK_AB_MERGE_C R199, R45, R44, R199 ;  /* 0x0000002c2dc7723e */ /* 0x000fe400048060c7 */
[----:B------:R-:W-:Y:S02]  /*7820*/  F2FP.SATFINITE.E5M2.F32.PACK_AB_MERGE_C R200, R55, R50, RZ ;  /* 0x0000003237c8723e */ /* 0x000fe400048060ff */
[----:B------:R-:W-:Y:S01]  /*7830*/  F2FP.SATFINITE.E5M2.F32.PACK_AB_MERGE_C R201, R59, R54, RZ ;  /* 0x000000363bc9723e */ /* 0x000fe200048060ff */
[----:B------:R1:W-:Y:S01]  /*7840*/  STS.128 [R180+0x8020], R196 ;  /* 0x008020c4b4007388 */ /* 0x0003e20000000c00 */
[----:B------:R-:W-:Y:S02]  /*7850*/  F2FP.SATFINITE.E5M2.F32.PACK_AB_MERGE_C R202, R63, R58, RZ ;  /* 0x0000003a3fca723e */ /* 0x000fe400048060ff */
[----:B------:R-:W-:Y:S02]  /*7860*/  F2FP.SATFINITE.E5M2.F32.PACK_AB_MERGE_C R203, R67, R62, RZ ;  /* 0x0000003e43cb723e */ /* 0x000fe400048060ff */
[----:B------:R-:W-:Y:S02]  /*7870*/  F2FP.SATFINITE.E5M2.F32.PACK_AB_MERGE_C R200, R49, R48, R200 ;  /* 0x0000003031c8723e */ /* 0x000fe400048060c8 */
[----:B------:R-:W-:Y:S02]  /*7880*/  F2FP.SATFINITE.E5M2.F32.PACK_AB_MERGE_C R201, R53, R52, R201 ;  /* 0x0000003435c9723e */ /* 0x000fe400048060c9 */
[----:B------:R-:W-:Y:S02]  /*7890*/  F2FP.SATFINITE.E5M2.F32.PACK_AB_MERGE_C R202, R57, R56, R202 ;  /* 0x0000003839ca723e */ /* 0x000fe400048060ca */
[----:B------:R-:W-:Y:S02]  /*78a0*/  F2FP.SATFINITE.E5M2.F32.PACK_AB_MERGE_C R203, R61, R60, R203 ;  /* 0x0000003c3dcb723e */ /* 0x000fe400048060cb */
[----:B------:R-:W-:Y:S02]  /*78b0*/  LEA R191, R168, UR44, 0x3 ;  /* 0x0000002ca8bf7c11 */ /* 0x000fe4000f8e18ff */
[----:B------:R-:W-:Y:S01]  /*78c0*/  @P6 SHF.L.U32 R204, R167, 0x1f, RZ ;  /* 0x0000001fa7cc6819 */ /* 0x000fe200000006ff */
[----:B------:R1:W-:Y:S01]  /*78d0*/  STS.128 [R179+0x8010], R200 ;  /* 0x008010c8b3007388 */ /* 0x0003e20000000c00 */
[----:B------:R-:W-:Y:S01]  /*78e0*/  @!PT LDS RZ, [RZ] ;  /* 0x00000000fffff984 */ /* 0x000fe20000000800 */
[----:B------:R-:W-:Y:S01]  /*78f0*/  @!PT LDS RZ, [RZ] ;  /* 0x00000000fffff984 */ /* 0x000fe20000000800 */
[----:B------:R-:W-:Y:S01]  /*7900*/  @!PT LDS RZ, [RZ] ;  /* 0x00000000fffff984 */ /* 0x000fe20000000800 */
[----:B------:R-:W-:Y:S01]  /*7910*/  @!PT LDS RZ, [RZ] ;  /* 0x00000000fffff984 */ /* 0x000fe20000000800 */
[----:B------:R2:W-:Y:S07]  /*7920*/  MEMBAR.ALL.CTA ;  /* 0x0000000000007992 */ /* 0x0005ee0000008000 */
[----:B--2---:R-:W2:Y:S02]  /*7930*/  FENCE.VIEW.ASYNC.S ;  /* 0x00000000000073c6 */ /* 0x004ea40000000000 */
[----:B--2---:R-:W-:Y:S06]  /*7940*/  BAR.SYNC.DEFER_BLOCKING 0x1, 0x80 ;  /* 0x0042000000007b1d */ /* 0x004fec0000010000 */
[----:B------:R-:W-:Y:S05]  /*7950*/  @P0 BRA `(.L_x_115) ;  /* 0x0000000000280947 */ /* 0x000fea0003800000 */
[----:B------:R-:W-:Y:S01]  /*7960*/  UIADD3 UR4, UPT, UPT, UR44, 0x8200, URZ ;  /* 0x000082002c047890 */ /* 0x000fe2000fffe0ff */
[----:B------:R-:W-:Y:S05]  /*7970*/  UMOV UR51, UR36 ;  /* 0x0000002400337c82 */ /* 0x000fea0008000000 */
[----:B------:R-:W-:Y:S01]  /*7980*/  MOV R175, UR4 ;  /* 0x0000000400af7c02 */ /* 0x000fe20008000f00 */
[----:B------:R-:W-:Y:S03]  /*7990*/  UIADD3 UR4, UP0, UPT, UR62, 0x680, URZ ;  /* 0x000006803e047890 */ /* 0x000fe6000ff1e0ff */
[----:B------:R-:W-:Y:S01]  /*79a0*/  R2UR UR48, R175 ;  /* 0x00000000af3072ca */ /* 0x000fe200000e0000 */
[----:B------:R-:W-:Y:S11]  /*79b0*/  UIADD3.X UR5, UPT, UPT, URZ, UR63, URZ, UP0, !UPT ;  /* 0x0000003fff057290 */ /* 0x000ff600087fe4ff */
[----:B------:R-:W-:Y:S01]  /*79c0*/  @!UPT UIADD3 URZ, UPT, UPT, URZ, URZ, URZ ;  /* 0x000000fffffff290 */ /* 0x000fe2000fffe0ff */
[----:B------:R2:W-:Y:S01]  /*79d0*/  UTMASTG.3D [UR48], [UR4] ;  /* 0x00000030040073b5 */ /* 0x0005e20008010000 */
[----:B------:R0:W-:Y:S01]  /*79e0*/  UTMACMDFLUSH ;  /* 0x00000000000079b7 */ /* 0x0001e20000000000 */
[----:B--2---:R-:W-:Y:S04]  /*79f0*/  DEPBAR.LE SB0, 0x1 ;  /* 0x000080400000791a */ /* 0x004fe80000000000 */
.L_x_115:
[----:B------:R-:W-:Y:S05]  /*7a00*/  BSYNC.RECONVERGENT B0 ;  /* 0x0000000000007941 */ /* 0x000fea0003800200 */
.L_x_114:
[----:B------:R-:W-:Y:S06]  /*7a10*/  BAR.SYNC.DEFER_BLOCKING 0x1, 0x80 ;  /* 0x0042000000007b1d */ /* 0x000fec0000010000 */
[----:B------:R-:W2:Y:S01]  /*7a20*/  @P6 SYNCS.PHASECHK.TRANS64.TRYWAIT P0, [R191+URZ+0x30], R204 ;  /* 0x000030ccbf0065a7 */ /* 0x000ea200080011ff */
[----:B------:R-:W-:Y:S01]  /*7a30*/  BSSY B1, `(.L_x_116) ;  /* 0x0000023000017945 */ /* 0x000fe20003800000 */
[----:B--2---:R-:W-:Y:S03]  /*7a40*/  @P6 SEL R181, RZ, 0x1, !P0 ;  /* 0x00000001ffb56807 */ /* 0x004fe60004000000 */
[----:B------:R-:W-:Y:S05]  /*7a50*/  @!P6 BRA `(.L_x_117) ;  /* 0x000000000080e947 */ /* 0x000fea0003800000 */
[----:B------:R-:W-:Y:S01]  /*7a60*/  ISETP.NE.AND P1, PT, R182, RZ, PT ;  /* 0x000000ffb600720c */ /* 0x000fe20003f25270 */
[----:B------:R-:W-:Y:S01]  /*7a70*/  BSSY B0, `(.L_x_118) ;  /* 0x000000a000007945 */ /* 0x000fe20003800000 */
[----:B------:R-:W-:Y:S11]  /*7a80*/  ISETP.NE.AND P0, PT, R181, RZ, PT ;  /* 0x000000ffb500720c */ /* 0x000ff60003f05270 */
[----:B------:R-:W-:Y:S04]  /*7a90*/  @P1 IMAD R3, R168, 0x2000, R173 ;  /* 0x00002000a8031824 */ /* 0x000fe800078e02ad */
[C---:B------:R-:W-:Y:S01]  /*7aa0*/  @P1 IMAD.IADD R6, R3.reuse, 0x1, R188 ;  /* 0x0000000103061824 */ /* 0x040fe200078e02bc */
[----:B------:R-:W-:Y:S03]  /*7ab0*/  @P1 IADD3 R4, PT, PT, R3, R190, RZ ;  /* 0x000000be03041210 */ /* 0x000fe60007ffe0ff */
[----:B------:R-:W-:Y:S01]  /*7ac0*/  @P1 IMAD.IADD R2, R183, 0x1, R6 ;  /* 0x00000001b7021824 */ /* 0x000fe200078e0206 */
[----:B------:R-:W-:Y:S06]  /*7ad0*/  @P0 BRA `(.L_x_119) ;  /* 0x00000000000c0947 */ /* 0x000fec0003800000 */
[----:B------:R-:W-:Y:S04]  /*7ae0*/  SHF.L.U32 R0, R167, 0x1f, RZ ;  /* 0x0000001fa7007819 */ /* 0x000fe800000006ff */
[----:B------:R-:W2:Y:S02]  /*7af0*/  SYNCS.PHASECHK.TRANS64.TRYWAIT P0, [R191+URZ+0x30], R0 ;  /* 0x00003000bf0075a7 */ /* 0x000ea400080011ff */
[----:B--2---:R-:W-:Y:S05]  /*7b00*/  @!P0 BRA `(.L_x_120) ;  /* 0x0000004c000c8947 */ /* 0x004fea0003800000 */
.L_x_119:
[----:B------:R-:W-:Y:S05]  /*7b10*/  BSYNC B0 ;  /* 0x0000000000007941 */ /* 0x000fea0003800000 */
.L_x_118:
[----:B------:R-:W-:Y:S01]  /*7b20*/  ISETP.NE.AND P0, PT, R182, RZ, PT ;  /* 0x000000ffb600720c */ /* 0x000fe20003f05270 */
[----:B--2---:R-:W-:Y:S02]  /*7b30*/  VIADD R191, R191, 0x50 ;  /* 0x00000050bfbf7836 */ /* 0x004fe40000000000 */
[----:B------:R-:W-:Y:S02]  /*7b40*/  IMAD.U32 R0, RZ, RZ, UR45 ;  /* 0x0000002dff007e24 */ /* 0x000fe4000f8e00ff */
[----:B------:R-:W-:Y:S03]  /*7b50*/  VIADD R168, R168, 0x1 ;  /* 0x00000001a8a87836 */ /* 0x000fe60000000000 */
[----:B------:R-:W-:Y:S05]  /*7b60*/  PRMT R0, R0, 0x654, R191 ;  /* 0x0000065400007816 */ /* 0x000fea00000000bf */
[----:B------:R2:W3:Y:S04]  /*7b70*/  @P0 LDS.128 R140, [R3] ;  /* 0x00000000038c0984 */ /* 0x0004e80000000c00 */
[----:B------:R2:W4:Y:S04]  /*7b80*/  @P0 LDS.128 R148, [R4+0x20] ;  /* 0x0000200004940984 */ /* 0x0005280000000c00 */
        /* <DEDUP_REMOVED lines=12> */
[----:B--234-:R-:W-:Y:S02]  /*7c50*/  LOP3.LUT R167, R167, R0, RZ, 0x3c, !PT ;  /* 0x00000000a7a77212 */ /* 0x01cfe400078e3cff */
.L_x_117:
[----:B------:R-:W-:Y:S05]  /*7c60*/  BSYNC B1 ;  /* 0x0000000000017941 */ /* 0x000fea0003800000 */
.L_x_116:
[----:B------:R-:W-:Y:S01]  /*7c70*/  VIADD R0, R71, 0x40 ;  /* 0x0000004047007836 */ /* 0x000fe20000000000 */
[----:B------:R-:W-:Y:S04]  /*7c80*/  BSSY.RECONVERGENT B6, `(.L_x_121) ;  /* 0x0000015000067945 */ /* 0x000fe80003800200 */
[----:B------:R-:W-:Y:S04]  /*7c90*/  SHF.R.U32.HI R0, RZ, 0x15, R0 ;  /* 0x00000015ff007819 */ /* 0x000fe80000011600 */
[----:B------:R-:W-:Y:S11]  /*7ca0*/  LOP3.LUT P0, RZ, R0, 0x3, R159, 0x48, !PT ;  /* 0x0000000300ff7812 */ /* 0x000ff6000780489f */
[----:B------:R-:W-:Y:S02]  /*7cb0*/  @!UPT UIADD3 URZ, UPT, UPT, URZ, URZ, URZ ;  /* 0x000000fffffff290 */ /* 0x000fe4000fffe0ff */
        /* <DEDUP_REMOVED lines=8> */
[----:B------:R-:W5:Y:S01]  /*7d40*/  LDCU.64 UR4, c[0x4][0x18] ;  /* 0x01000300ff0477ac */ /* 0x000f620008000a00 */
[----:B--2---:R-:W-:Y:S01]  /*7d50*/  MOV R5, UR9 ;  /* 0x0000000900057c02 */ /* 0x004fe20008000f00 */
[----:B------:R-:W-:Y:S01]  /*7d60*/  IMAD.U32 R4, RZ, RZ, UR8 ;  /* 0x00000008ff047e24 */ /* 0x000fe2000f8e00ff */
[----:B---3--:R-:W-:Y:S01]  /*7d70*/  MOV R7, UR7 ;  /* 0x0000000700077c02 */ /* 0x008fe20008000f00 */
[----:B------:R-:W-:Y:S01]  /*7d80*/  IMAD.U32 R6, RZ, RZ, UR6 ;  /* 0x00000006ff067e24 */ /* 0x000fe2000f8e00ff */
[----:B-----5:R-:W-:Y:S01]  /*7d90*/  MOV R11, UR5 ;  /* 0x00000005000b7c02 */ /* 0x020fe20008000f00 */
[----:B------:R-:W-:Y:S02]  /*7da0*/  IMAD.U32 R10, RZ, RZ, UR4 ;  /* 0x00000004ff0a7e24 */ /* 0x000fe4000f8e00ff */
[----:B------:R-:W-:Y:S07]  /*7db0*/  LEPC R20, `(.L_x_122) ;  /* 0x000000001014794e */ /* 0x000fee0000000000 */
[----:B-1--4-:R-:W-:Y:S05]  /*7dc0*/  CALL.ABS.NOINC R2 ;  /* 0x0000000002007343 */ /* 0x012fea0003c00000 */
.L_x_122:
[----:B------:R-:W-:Y:S05]  /*7dd0*/  BSYNC.RECONVERGENT B6 ;  /* 0x0000000000067941 */ /* 0x000fea0003800200 */
.L_x_121:
[----:B------:R-:W-:Y:S01]  /*7de0*/  F2FP.F16.E5M2.UNPACK_B R4, R141 ;  /* 0x0000008dff04723e */ /* 0x000fe200020004ff */
[----:B------:R-:W-:Y:S05]  /*7df0*/  WARPSYNC.ALL ;  /* 0x0000000000007948 */ /* 0x000fea0003800000 */
[----:B------:R-:W-:Y:S01]  /*7e00*/  R2UR UR4, R71 ;  /* 0x00000000470472ca */ /* 0x000fe200000e0000 */
[--C-:B------:R-:W-:Y:S01]  /*7e10*/  HADD2.F32 R78, -RZ, R4.reuse.H0_H0 ;  /* 0x20000004ff4e7230 */ /* 0x100fe20000004100 */
[-C--:B------:R-:W-:Y:S01]  /*7e20*/  F2FP.F16.E5M2.UNPACK_B R0, R140.reuse ;  /* 0x0000008cff00723e */ /* 0x080fe200020004ff */
[----:B------:R-:W-:Y:S01]  /*7e30*/  HADD2.F32 R75, -RZ, R4.H1_H1 ;  /* 0x30000004ff4b7230 */ /* 0x000fe20000004100 */
[----:B------:R-:W-:Y:S01]  /*7e40*/  F2FP.F16.E5M2.UNPACK_B R4, R143 ;  /* 0x0000008fff04723e */ /* 0x000fe200020004ff */
[----:B------:R-:W-:Y:S01]  /*7e50*/  BSSY.RECONVERGENT B0, `(.L_x_123) ;  /* 0x0000116000007945 */ /* 0x000fe20003800200 */
[----:B------:R-:W-:Y:S01]  /*7e60*/  F2FP.F16.E5M2.UNPACK_B R3, R140.H1 ;  /* 0x0000008cff03723e */ /* 0x000fe200030004ff */
[--C-:B------:R-:W-:Y:S01]  /*7e70*/  HADD2.F32 R2, -RZ, R0.reuse.H0_H0 ;  /* 0x20000000ff027230 */ /* 0x100fe20000004100 */
[----:B-1----:R-:W-:Y:S01]  /*7e80*/  F2FP.F16.E5M2.UNPACK_B R127, R154 ;  /* 0x0000009aff7f723e */ /* 0x002fe200020004ff */
[----:B------:R-:W-:Y:S01]  /*7e90*/  HADD2.F32 R72, -RZ, R0.H1_H1 ;  /* 0x30000000ff487230 */ /* 0x000fe20000004100 */
[----:B------:R-:W-:Y:S01]  /*7ea0*/  F2FP.F16.E5M2.UNPACK_B R0, R141.H1 ;  /* 0x0000008dff00723e */ /* 0x000fe200030004ff */
[--C-:B------:R-:W-:Y:S01]  /*7eb0*/  HADD2.F32 R74, -RZ, R3.reuse.H0_H0 ;  /* 0x20000003ff4a7230 */ /* 0x100fe20000004100 */
[----:B------:R-:W-:Y:S01]  /*7ec0*/  F2FP.F16.E5M2.UNPACK_B R117, R151.H1 ;  /* 0x00000097ff75723e */ /* 0x000fe200030004ff */
[----:B------:R-:W-:Y:S01]  /*7ed0*/  HADD2.F32 R76, -RZ, R3.H1_H1 ;  /* 0x30000003ff4c7230 */ /* 0x000fe20000004100 */
[-C--:B------:R-:W-:Y:S01]  /*7ee0*/  F2FP.F16.E5M2.UNPACK_B R3, R142.reuse ;  /* 0x0000008eff03723e */ /* 0x080fe200020004ff */
[--C-:B------:R-:W-:Y:S01]  /*7ef0*/  HADD2.F32 R80, -RZ, R0.reuse.H0_H0 ;  /* 0x20000000ff507230 */ /* 0x100fe20000004100 */
[----:B------:R-:W-:Y:S01]  /*7f00*/  ISETP.NE.AND P0, PT, R176, RZ, PT ;  /* 0x000000ffb000720c */ /* 0x000fe20003f05270 */
[----:B------:R-:W-:Y:S01]  /*7f10*/  HADD2.F32 R77, -RZ, R0.H1_H1 ;  /* 0x30000000ff4d7230 */ /* 0x000fe20000004100 */
[----:B------:R-:W-:Y:S01]  /*7f20*/  F2FP.F16.E5M2.UNPACK_B R0, R142.H1 ;  /* 0x0000008eff00723e */ /* 0x000fe200030004ff */
[--C-:B------:R-:W-:Y:S01]  /*7f30*/  HADD2.F32 R82, -RZ, R3.reuse.H0_H0 ;  /* 0x20000003ff527230 */ /* 0x100fe20000004100 */
[----:B------:R-:W-:Y:S01]  /*7f40*/  ISETP.NE.AND P6, PT, R189, RZ, PT ;  /* 0x000000ffbd00720c */ /* 0x000fe20003fc5270 */
[----:B------:R-:W-:Y:S01]  /*7f50*/  HADD2.F32 R79, -RZ, R3.H1_H1 ;  /* 0x30000003ff4f7230 */ /* 0x000fe20000004100 */
[----:B------:R-:W-:Y:S01]  /*7f60*/  F2FP.F16.E5M2.UNPACK_B R3, R143.H1 ;  /* 0x0000008fff03723e */ /* 0x000fe200030004ff */
[--C-:B------:R-:W-:Y:S02]  /*7f70*/  HADD2.F32 R84, -RZ, R0.reuse.H0_H0 ;  /* 0x20000000ff547230 */ /* 0x100fe40000004100 */
[----:B------:R-:W-:Y:S01]  /*7f80*/  HADD2.F32 R81, -RZ, R0.H1_H1 ;  /* 0x30000000ff517230 */ /* 0x000fe20000004100 */
[-C--:B------:R-:W-:Y:S01]  /*7f90*/  F2FP.F16.E5M2.UNPACK_B R0, R144.reuse ;  /* 0x00000090ff00723e */ /* 0x080fe200020004ff */
[--C-:B------:R-:W-:Y:S02]  /*7fa0*/  HADD2.F32 R86, -RZ, R4.reuse.H0_H0 ;  /* 0x20000004ff567230 */ /* 0x100fe40000004100 */
[----:B------:R-:W-:Y:S01]  /*7fb0*/  HADD2.F32 R83, -RZ, R4.H1_H1 ;  /* 0x30000004ff537230 */ /* 0x000fe20000004100 */
[-C--:B------:R-:W-:Y:S01]  /*7fc0*/  F2FP.F16.E5M2.UNPACK_B R4, R145.reuse ;  /* 0x00000091ff04723e */ /* 0x080fe200020004ff */
[--C-:B------:R-:W-:Y:S02]  /*7fd0*/  HADD2.F32 R90, -RZ, R0.reuse.H0_H0 ;  /* 0x20000000ff5a7230 */ /* 0x100fe40000004100 */
[----:B------:R-:W-:Y:S01]  /*7fe0*/  HADD2.F32 R87, -RZ, R0.H1_H1 ;  /* 0x30000000ff577230 */ /* 0x000fe20000004100 */
[----:B------:R-:W-:Y:S01]  /*7ff0*/  F2FP.F16.E5M2.UNPACK_B R0, R145.H1 ;  /* 0x00000091ff00723e */ /* 0x000fe200030004ff */
[--C-:B------:R-:W-:Y:S02]  /*8000*/  HADD2.F32 R88, -RZ, R3.reuse.H0_H0 ;  /* 0x20000003ff587230 */ /* 0x100fe40000004100 */
[----:B------:R-:W-:Y:S01]  /*8010*/  HADD2.F32 R85, -RZ, R3.H1_H1 ;  /* 0x30000003ff557230 */ /* 0x000fe20000004100 */
[----:B------:R-:W-:Y:S01]  /*8020*/  F2FP.F16.E5M2.UNPACK_B R3, R144.H1 ;  /* 0x00000090ff03723e */ /* 0x000fe200030004ff */
[--C-:B------:R-:W-:Y:S02]  /*8030*/  HADD2.F32 R96, -RZ, R0.reuse.H0_H0 ;  /* 0x20000000ff607230 */ /* 0x100fe40000004100 */
[----:B------:R-:W-:Y:S01]  /*8040*/  HADD2.F32 R93, -RZ, R0.H1_H1 ;  /* 0x30000000ff5d7230 */ /* 0x000fe20000004100 */
[-C--:B------:R-:W-:Y:S01]  /*8050*/  F2FP.F16.E5M2.UNPACK_B R0, R146.reuse.H1 ;  /* 0x00000092ff00723e */ /* 0x080fe200030004ff */
[--C-:B------:R-:W-:Y:S02]  /*8060*/  HADD2.F32 R94, -RZ, R4.reuse.H0_H0 ;  /* 0x20000004ff5e7230 */ /* 0x100fe40000004100 */
[----:B------:R-:W-:Y:S01]  /*8070*/  HADD2.F32 R91, -RZ, R4.H1_H1 ;  /* 0x30000004ff5b7230 */ /* 0x000fe20000004100 */
[----:B------:R-:W-:Y:S01]  /*8080*/  F2FP.F16.E5M2.UNPACK_B R4, R147 ;  /* 0x00000093ff04723e */ /* 0x000fe200020004ff */
[--C-:B------:R-:W-:Y:S02]  /*8090*/  HADD2.F32 R92, -RZ, R3.reuse.H0_H0 ;  /* 0x20000003ff5c7230 */ /* 0x100fe40000004100 */
[----:B------:R-:W-:Y:S01]  /*80a0*/  HADD2.F32 R89, -RZ, R3.H1_H1 ;  /* 0x30000003ff597230 */ /* 0x000fe20000004100 */
[----:B------:R-:W-:Y:S01]  /*80b0*/  F2FP.F16.E5M2.UNPACK_B R3, R146 ;  /* 0x00000092ff03723e */ /* 0x000fe200020004ff */
[--C-:B------:R-:W-:Y:S02]  /*80c0*/  HADD2.F32 R100, -RZ, R0.reuse.H0_H0 ;  /* 0x20000000ff647230 */ /* 0x100fe40000004100 */
[----:B------:R-:W-:Y:S01]  /*80d0*/  HADD2.F32 R97, -RZ, R0.H1_H1 ;  /* 0x30000000ff617230 */ /* 0x000fe20000004100 */
[-C--:B------:R-:W-:Y:S01]  /*80e0*/  F2FP.F16.E5M2.UNPACK_B R0, R148.reuse ;  /* 0x00000094ff00723e */ /* 0x080fe200020004ff */
[--C-:B------:R-:W-:Y:S02]  /*80f0*/  HADD2.F32 R102, -RZ, R4.reuse.H0_H0 ;  /* 0x20000004ff667230 */ /* 0x100fe40000004100 */
[----:B------:R-:W-:Y:S01]  /*8100*/  HADD2.F32 R99, -RZ, R4.H1_H1 ;  /* 0x30000004ff637230 */ /* 0x000fe20000004100 */
[----:B------:R-:W-:Y:S01]  /*8110*/  F2FP.F16.E5M2.UNPACK_B R4, R149 ;  /* 0x00000095ff04723e */ /* 0x000fe200020004ff */
[--C-:B------:R-:W-:Y:S02]  /*8120*/  HADD2.F32 R98, -RZ, R3.reuse.H0_H0 ;  /* 0x20000003ff627230 */ /* 0x100fe40000004100 */
[----:B------:R-:W-:Y:S01]  /*8130*/  HADD2.F32 R95, -RZ, R3.H1_H1 ;  /* 0x30000003ff5f7230 */ /* 0x000fe20000004100 */
[----:B------:R-:W-:Y:S01]  /*8140*/  F2FP.F16.E5M2.UNPACK_B R3, R147.H1 ;  /* 0x00000093ff03723e */ /* 0x000fe200030004ff */
[--C-:B------:R-:W-:Y:S02]  /*8150*/  HADD2.F32 R106, -RZ, R0.reuse.H0_H0 ;  /* 0x20000000ff6a7230 */ /* 0x100fe40000004100 */
[----:B------:R-:W-:Y:S01]  /*8160*/  HADD2.F32 R103, -RZ, R0.H1_H1 ;  /* 0x30000000ff677230 */ /* 0x000fe20000004100 */
[----:B------:R-:W-:Y:S01]  /*8170*/  F2FP.F16.E5M2.UNPACK_B R0, R148.H1 ;  /* 0x00000094ff00723e */ /* 0x000fe200030004ff */
[--C-:B------:R-:W-:Y:S02]  /*8180*/  HADD2.F32 R110, -RZ, R4.reuse.H0_H0 ;  /* 0x20000004ff6e7230 */ /* 0x100fe40000004100 */
[----:B------:R-:W-:Y:S02]  /*8190*/  HADD2.F32 R107, -RZ, R4.H1_H1 ;  /* 0x30000004ff6b7230 */ /* 0x000fe40000004100 */
[--C-:B------:R-:W-:Y:S01]  /*81a0*/  HADD2.F32 R104, -RZ, R3.reuse.H0_H0 ;  /* 0x20000003ff687230 */ /* 0x100fe20000004100 */
[----:B------:R-:W1:Y:S01]  /*81b0*/  LDTM.x64 R4, tmem[UR4+0x40] ;  /* 0x00004004000479ee */ /* 0x000e620008340000 */
[----:B------:R-:W-:Y:S01]  /*81c0*/  HADD2.F32 R101, -RZ, R3.H1_H1 ;  /* 0x30000003ff657230 */ /* 0x000fe20000004100 */
[----:B------:R-:W-:Y:S01]  /*81d0*/  F2FP.F16.E5M2.UNPACK_B R3, R149.H1 ;  /* 0x00000095ff03723e */ /* 0x000fe200030004ff */
        /* <DEDUP_REMOVED lines=14> */
[----:B------:R-:W-:Y:S01]  /*82c0*/  F2FP.F16.E5M2.UNPACK_B R0, R152.H1 ;  /* 0x00000098ff00723e */ /* 0x000fe200030004ff */
[--C-:B------:R-:W-:Y:S02]  /*82d0*/  HADD2.F32 R122, -RZ, R3.reuse.H0_H0 ;  /* 0x20000003ff7a7230 */ /* 0x100fe40000004100 */
[C---:B-1----:R-:W-:Y:S01]  /*82e0*/  FMUL R7, R70.reuse, R7 ;  /* 0x0000000746077220 */ /* 0x042fe20000400000 */
        /* <DEDUP_REMOVED lines=10> */
[C---:B------:R-:W-:Y:S01]  /*8390*/  FMUL R0, R70.reuse, R4 ;  /* 0x0000000446007220 */ /* 0x040fe20000400000 */
[--C-:B------:R-:W-:Y:S01]  /*83a0*/  HADD2.F32 R130, -RZ, R127.reuse.H0_H0 ;  /* 0x2000007fff827230 */ /* 0x100fe20000004100 */
[----:B------:R-:W-:Y:S01]  /*83b0*/  F2FP.F16.E5M2.UNPACK_B R4, R155 ;  /* 0x0000009bff04723e */ /* 0x000fe200020004ff */
[----:B------:R-:W-:Y:S02]  /*83c0*/  HADD2.F32 R127, -RZ, R127.H1_H1 ;  /* 0x3000007fff7f7230 */ /* 0x000fe40000004100 */
[C---:B------:R-:W-:Y:S01]  /*83d0*/  FFMA R0, R73.reuse, R2, R0 ;  /* 0x0000000249007223 */ /* 0x040fe20000000000 */
[C---:B------:R-:W-:Y:S01]  /*83e0*/  FMUL R2, R70.reuse, R5 ;  /* 0x0000000546027220 */ /* 0x040fe20000400000 */
[--C-:B------:R-:W-:Y:S01]  /*83f0*/  HADD2.F32 R132, -RZ, R3.reuse.H0_H0 ;  /* 0x20000003ff847230 */ /* 0x100fe20000004100 */
[----:B------:R-:W-:Y:S01]  /*8400*/  F2FP.F16.E5M2.UNPACK_B R5, R155.H1 ;  /* 0x0000009bff05723e */ /* 0x000fe200030004ff */
[----:B------:R-:W-:Y:S02]  /*8410*/  HADD2.F32 R129, -RZ, R3.H1_H1 ;  /* 0x30000003ff817230 */ /* 0x000fe40000004100 */
[C---:B------:R-:W-:Y:S01]  /*8420*/  FFMA R2, R73.reuse, R72, R2 ;  /* 0x0000004849027223 */ /* 0x040fe20000000002 */
[--C-:B------:R-:W-:Y:S02]  /*8430*/  HADD2.F32 R72, -RZ, R4.reuse.H0_H0 ;  /* 0x20000004ff487230 */ /* 0x100fe40000004100 */
[C---:B------:R-:W-:Y:S01]  /*8440*/  FMUL R3, R70.reuse, R6 ;  /* 0x0000000646037220 */ /* 0x040fe20000400000 */
[----:B------:R-:W-:Y:S02]  /*8450*/  HADD2.F32 R131, -RZ, R4.H1_H1 ;  /* 0x30000004ff837230 */ /* 0x000fe40000004100 */
[C---:B------:R-:W-:Y:S01]  /*8460*/  FMUL R4, R70.reuse, R9 ;  /* 0x0000000946047220 */ /* 0x040fe20000400000 */
[--C-:B------:R-:W-:Y:S02]  /*8470*/  HADD2.F32 R133, -RZ, R5.reuse.H1_H1 ;  /* 0x30000005ff857230 */ /* 0x100fe40000004100 */
[C---:B------:R-:W-:Y:S01]  /*8480*/  FFMA R3, R73.reuse, R74, R3 ;  /* 0x0000004a49037223 */ /* 0x040fe20000000003 */
[----:B------:R-:W-:Y:S01]  /*8490*/  FFMA R7, R73, R76, R7 ;  /* 0x0000004c49077223 */ /* 0x000fe20000000007 */
[----:B------:R-:W-:Y:S02]  /*84a0*/  HADD2.F32 R74, -RZ, R5.H0_H0 ;  /* 0x20000005ff4a7230 */ /* 0x000fe40000004100 */
[C---:B------:R-:W-:Y:S01]  /*84b0*/  FMUL R5, R70.reuse, R10 ;  /* 0x0000000a46057220 */ /* 0x040fe20000400000 */
[C---:B------:R-:W-:Y:S01]  /*84c0*/  FMUL R6, R70.reuse, R11 ;  /* 0x0000000b46067220 */ /* 0x040fe20000400000 */
[C---:B------:R-:W-:Y:S01]  /*84d0*/  FMUL R11, R70.reuse, R16 ;  /* 0x00000010460b7220 */ /* 0x040fe20000400000 */
[----:B------:R-:W-:Y:S01]  /*84e0*/  F2FP.SATFINITE.E5M2.F32.PACK_AB_MERGE_C R135, R7, R3, RZ ;  /* 0x000000030787723e */ /* 0x000fe200048060ff */
[C---:B------:R-:W-:Y:S01]  /*84f0*/  FMUL R3, R70.reuse, R8 ;  /* 0x0000000846037220 */ /* 0x040fe20000400000 */
[C---:B------:R-:W-:Y:S01]  /*8500*/  FMUL R7, R70.reuse, R12 ;  /* 0x0000000c46077220 */ /* 0x040fe20000400000 */
[C---:B------:R-:W-:Y:S01]  /*8510*/  FMUL R8, R70.reuse, R13 ;  /* 0x0000000d46087220 */ /* 0x040fe20000400000 */
[C---:B------:R-:W-:Y:S01]  /*8520*/  FMUL R12, R70.reuse, R17 ;  /* 0x00000011460c7220 */ /* 0x040fe20000400000 */
[C---:B------:R-:W-:Y:S01]  /*8530*/  FFMA R3, R73.reuse, R78, R3 ;  /* 0x0000004e49037223 */ /* 0x040fe20000000003 */
[C---:B------:R-:W-:Y:S01]  /*8540*/  FFMA R4, R73.reuse, R75, R4 ;  /* 0x0000004b49047223 */ /* 0x040fe20000000004 */
[C---:B------:R-:W-:Y:S01]  /*8550*/  FFMA R5, R73.reuse, R80, R5 ;  /* 0x0000005049057223 */ /* 0x040fe20000000005 */
[C---:B------:R-:W-:Y:S01]  /*8560*/  FFMA R6, R73.reuse, R77, R6 ;  /* 0x0000004d49067223 */ /* 0x040fe20000000006 */
[C---:B------:R-:W-:Y:S01]  /*8570*/  FFMA R7, R73.reuse, R82, R7 ;  /* 0x0000005249077223 */ /* 0x040fe20000000007 */
[C---:B------:R-:W-:Y:S01]  /*8580*/  FFMA R8, R73.reuse, R79, R8 ;  /* 0x0000004f49087223 */ /* 0x040fe20000000008 */
[C---:B------:R-:W-:Y:S01]  /*8590*/  FMUL R16, R70.reuse, R21 ;  /* 0x0000001546107220 */ /* 0x040fe20000400000 */
[----:B------:R-:W-:Y:S01]  /*85a0*/  FMUL R9, R70, R14 ;  /* 0x0000000e46097220 */ /* 0x000fe20000400000 */
[----:B------:R-:W-:Y:S01]  /*85b0*/  F2FP.SATFINITE.E5M2.F32.PACK_AB_MERGE_C R5, R6, R5, RZ ;  /* 0x000000050605723e */ /* 0x000fe200048060ff */
[C---:B------:R-:W-:Y:S01]  /*85c0*/  FMUL R10, R70.reuse, R15 ;  /* 0x0000000f460a7220 */ /* 0x040fe20000400000 */
[C---:B------:R-:W-:Y:S01]  /*85d0*/  FMUL R15, R70.reuse, R20 ;  /* 0x00000014460f7220 */ /* 0x040fe20000400000 */
[C---:B------:R-:W-:Y:S01]  /*85e0*/  FFMA R9, R73.reuse, R84, R9 ;  /* 0x0000005449097223 */ /* 0x040fe20000000009 */
[C---:B------:R-:W-:Y:S01]  /*85f0*/  FMUL R20, R70.reuse, R25 ;  /* 0x0000001946147220 */ /* 0x040fe20000400000 */
[C---:B------:R-:W-:Y:S01]  /*8600*/  FFMA R10, R73.reuse, R81, R10 ;  /* 0x00000051490a7223 */ /* 0x040fe2000000000a */
[C---:B------:R-:W-:Y:S01]  /*8610*/  FFMA R11, R73.reuse, R86, R11 ;  /* 0x00000056490b7223 */ /* 0x040fe2000000000b */
[C---:B------:R-:W-:Y:S01]  /*8620*/  FFMA R12, R73.reuse, R83, R12 ;  /* 0x00000053490c7223 */ /* 0x040fe2000000000c */
[C---:B------:R-:W-:Y:S01]  /*8630*/  FMUL R13, R70.reuse, R18 ;  /* 0x00000012460d7220 */ /* 0x040fe20000400000 */
[----:B------:R-:W-:Y:S01]  /*8640*/  FMUL R14, R70, R19 ;  /* 0x00000013460e7220 */ /* 0x000fe20000400000 */
[----:B------:R-:W-:Y:S01]  /*8650*/  F2FP.SATFINITE.E5M2.F32.PACK_AB_MERGE_C R9, R10, R9, RZ ;  /* 0x000000090a09723e */ /* 0x000fe200048060ff */
[C---:B------:R-:W-:Y:S01]  /*8660*/  FMUL R19, R70.reuse, R24 ;  /* 0x0000001846137220 */ /* 0x040fe20000400000 */
        /* <DEDUP_REMOVED lines=17> */
[----:B------:R-:W-:Y:S01]  /*8780*/  FMUL R27, R70, R32 ;  /* 0x00000020461b7220 */ /* 0x000fe20000400000 */
[C---:B------:R-:W-:Y:S01]  /*8790*/  FFMA R21, R73.reuse, R96, R21 ;  /* 0x0000006049157223 */ /* 0x040fe20000000015 */
[C---:B------:R-:W-:Y:S01]  /*87a0*/  FFMA R22, R73.reuse, R93, R22 ;  /* 0x0000005d49167223 */ /* 0x040fe20000000016 */
[----:B------:R-:W-:Y:S01]  /*87b0*/  F2FP.SATFINITE.E5M2.F32.PACK_AB_MERGE_C R16, R16, R15, R17 ;  /* 0x0000000f1010723e */ /* 0x000fe20004806011 */
[C---:B------:R-:W-:Y:S01]  /*87c0*/  FFMA R23, R73.reuse, R98, R23 ;  /* 0x0000006249177223 */ /* 0x040fe20000000017 */
[C---:B------:R-:W-:Y:S01]  /*87d0*/  FFMA R24, R73.reuse, R95, R24 ;  /* 0x0000005f49187223 */ /* 0x040fe20000000018 */
[----:B------:R-:W-:Y:S01]  /*87e0*/  FMUL R32, R70, R37 ;  /* 0x0000002546207220 */ /* 0x000fe20000400000 */
[----:B------:R-:W-:Y:S01]  /*87f0*/  F2FP.SATFINITE.E5M2.F32.PACK_AB_MERGE_C R21, R22, R21, RZ ;  /* 0x000000151615723e */ /* 0x000fe200048060ff */
[C---:B------:R-:W-:Y:S01]  /*8800*/  FMUL R25, R70.reuse, R30 ;  /* 0x0000001e46197220 */ /* 0x040fe20000400000 */
[C---:B------:R-:W-:Y:S01]  /*8810*/  FMUL R26, R70.reuse, R31 ;  /* 0x0000001f461a7220 */ /* 0x040fe20000400000 */
[----:B------:R-:W-:Y:S01]  /*8820*/  FMUL R31, R70, R36 ;  /* 0x00000024461f7220 */ /* 0x000fe20000400000 */
[----:B------:R-:W-:Y:S01]  /*8830*/  F2FP.SATFINITE.E5M2.F32.PACK_AB_MERGE_C R17, R20, R19, R21 ;  /* 0x000000131411723e */ /* 0x000fe20004806015 */
        /* <DEDUP_REMOVED lines=8> */
[----:B------:R-:W-:Y:S01]  /*88c0*/  FMUL R35, R70, R40 ;  /* 0x0000002846237220 */ /* 0x000fe20000400000 */
[C---:B------:R-:W-:Y:S01]  /*88d0*/  FFMA R29, R73.reuse, R104, R29 ;  /* 0x00000068491d7223 */ /* 0x040fe2000000001d */
[----:B------:R-:W-:Y:S01]  /*88e0*/  F2FP.SATFINITE.E5M2.F32.PACK_AB_MERGE_C R18, R24, R23, R18 ;  /* 0x000000171812723e */ /* 0x000fe20004806012 */
        /* <DEDUP_REMOVED lines=22> */
[C---:B------:R-:W-:Y:S01]  /*8a50*/  FMUL R41, R70.reuse, R46 ;  /* 0x0000002e46297220 */ /* 0x040fe20000400000 */
[C---:B------:R-:W-:Y:S01]  /*8a60*/  FMUL R42, R70.reuse, R47 ;  /* 0x0000002f462a7220 */ /* 0x040fe20000400000 */
        /* <DEDUP_REMOVED lines=8> */
[C---:B------:R-:W-:Y:S01]  /*8af0*/  FMUL R47, R70.reuse, R52 ;  /* 0x00000034462f7220 */ /* 0x040fe20000400000 */
[C---:B------:R-:W-:Y:S01]  /*8b00*/  FFMA R44, R73.reuse, R115, R44 ;  /* 0x00000073492c7223 */ /* 0x040fe2000000002c */
[C---:B------:R-:W-:Y:S01]  /*8b10*/  FMUL R48, R70.reuse, R53 ;  /* 0x0000003546307220 */ /* 0x040fe20000400000 */
        /* <DEDUP_REMOVED lines=8> */
[C---:B------:R-:W-:Y:S01]  /*8ba0*/  FFMA R45, R73.reuse, R120, R45 ;  /* 0x00000078492d7223 */ /* 0x040fe2000000002d */
[C---:B------:R-:W-:Y:S01]  /*8bb0*/  FMUL R59, R70.reuse, R64 ;  /* 0x00000040463b7220 */ /* 0x040fe20000400000 */
[C---:B------:R-:W-:Y:S01]  /*8bc0*/  FMUL R60, R70.reuse, R65 ;  /* 0x00000041463c7220 */ /* 0x040fe20000400000 */
[C---:B------:R-:W-:Y:S01]  /*8bd0*/  FMUL R61, R70.reuse, R66 ;  /* 0x00000042463d7220 */ /* 0x040fe20000400000 */
[----:B------:R-:W-:Y:S01]  /*8be0*/  FMUL R62, R70, R67 ;  /* 0x00000043463e7220 */ /* 0x000fe20000400000 */
[C---:B------:R-:W-:Y:S01]  /*8bf0*/  FFMA R46, R73.reuse, R117, R46 ;  /* 0x00000075492e7223 */ /* 0x040fe2000000002e */
[----:B------:R-:W-:Y:S01]  /*8c00*/  F2FP.SATFINITE.E5M2.F32.PACK_AB_MERGE_C R64, R2, R0, R135 ;  /* 0x000000000240723e */ /* 0x000fe20004806087 */
[C---:B------:R-:W-:Y:S01]  /*8c10*/  FFMA R47, R73.reuse, R122, R47 ;  /* 0x0000007a492f7223 */ /* 0x040fe2000000002f */
[----:B------:R-:W-:Y:S01]  /*8c20*/  F2FP.SATFINITE.E5M2.F32.PACK_AB_MERGE_C R65, R4, R3, R5 ;  /* 0x000000030441723e */ /* 0x000fe20004806005 */
[C---:B------:R-:W-:Y:S01]  /*8c30*/  FFMA R48, R73.reuse, R119, R48 ;  /* 0x0000007749307223 */ /* 0x040fe20000000030 */
[----:B------:R-:W-:Y:S01]  /*8c40*/  F2FP.SATFINITE.E5M2.F32.PACK_AB_MERGE_C R66, R8, R7, R9 ;  /* 0x000000070842723e */ /* 0x000fe20004806009 */
[C---:B------:R-:W-:Y:S01]  /*8c50*/  FFMA R49, R73.reuse, R124, R49 ;  /* 0x0000007c49317223 */ /* 0x040fe20000000031 */
[----:B------:R-:W-:Y:S01]  /*8c60*/  F2FP.SATFINITE.E5M2.F32.PACK_AB_MERGE_C R67, R12, R11, R13 ;  /* 0x0000000b0c43723e */ /* 0x000fe2000480600d */
[----:B------:R-:W-:Y:S01]  /*8c70*/  FMUL R53, R70, R58 ;  /* 0x0000003a46357220 */ /* 0x000fe20000400000 */
[C---:B------:R-:W-:Y:S01]  /*8c80*/  FFMA R50, R73.reuse, R121, R50 ;  /* 0x0000007949327223 */ /* 0x040fe20000000032 */
[C---:B------:R-:W-:Y:S01]  /*8c90*/  FFMA R51, R73.reuse, R126, R51 ;  /* 0x0000007e49337223 */ /* 0x040fe20000000033 */
[C---:B------:R-:W-:Y:S01]  /*8ca0*/  FFMA R52, R73.reuse, R123, R52 ;  /* 0x0000007b49347223 */ /* 0x040fe20000000034 */
[----:B------:R1:W-:Y:S01]  /*8cb0*/  STS.128 [R137+UR44+0xa200], R64 ;  /* 0x00a2004089007988 */ /* 0x0003e20008000c2c */
[C---:B------:R-:W-:Y:S01]  /*8cc0*/  FFMA R53, R73.reuse, R128, R53 ;  /* 0x0000008049357223 */ /* 0x040fe20000000035 */
[----:B------:R-:W-:Y:S01]  /*8cd0*/  F2FP.SATFINITE.E5M2.F32.PACK_AB_MERGE_C R37, R38, R37, RZ ;  /* 0x000000252625723e */ /* 0x000fe200048060ff */
[C---:B------:R-:W-:Y:S01]  /*8ce0*/  FFMA R54, R73.reuse, R125, R54 ;  /* 0x0000007d49367223 */ /* 0x040fe20000000036 */
[----:B------:R-:W-:Y:S01]  /*8cf0*/  FMUL R58, R70, R63 ;  /* 0x0000003f463a7220 */ /* 0x000fe20000400000 */
[C---:B------:R-:W-:Y:S01]  /*8d00*/  FFMA R55, R73.reuse, R130, R55 ;  /* 0x0000008249377223 */ /* 0x040fe20000000037 */
[C---:B------:R-:W-:Y:S01]  /*8d10*/  FFMA R56, R73.reuse, R127, R56 ;  /* 0x0000007f49387223 */ /* 0x040fe20000000038 */
[C---:B------:R-:W-:Y:S01]  /*8d20*/  FFMA R57, R73.reuse, R132, R57 ;  /* 0x0000008449397223 */ /* 0x040fe20000000039 */
[----:B------:R1:W-:Y:S01]  /*8d30*/  STS.128 [R178+0xa010], R16 ;  /* 0x00a01010b2007388 */ /* 0x0003e20000000c00 */
[----:B------:R-:W-:Y:S01]  /*8d40*/  F2FP.SATFINITE.E5M2.F32.PACK_AB_MERGE_C R33, R36, R35, R37 ;  /* 0x000000232421723e */ /* 0x000fe20004806025 */
[C---:B------:R-:W-:Y:S01]  /*8d50*/  FFMA R58, R73.reuse, R129, R58 ;  /* 0x00000081493a7223 */ /* 0x040fe2000000003a */
[----:B------:R-:W-:Y:S01]  /*8d60*/  F2FP.SATFINITE.E5M2.F32.PACK_AB_MERGE_C R34, R42, R41, RZ ;  /* 0x000000292a22723e */ /* 0x000fe200048060ff */
[C---:B------:R-:W-:Y:S01]  /*8d70*/  FFMA R59, R73.reuse, R72, R59 ;  /* 0x00000048493b7223 */ /* 0x040fe2000000003b */
[----:B------:R-:W-:Y:S01]  /*8d80*/  F2FP.SATFINITE.E5M2.F32.PACK_AB_MERGE_C R35, R46, R45, RZ ;  /* 0x0000002d2e23723e */ /* 0x000fe200048060ff */
        /* <DEDUP_REMOVED lines=25> */
[----:B------:R-:W-:Y:S02]  /*8f20*/  UIADD3 UR4, UP0, UPT, UR62, 0x680, URZ ;  /* 0x000006803e047890 */ /* 0x000fe4000ff1e0ff */
[----:B------:R-:W-:Y:S02]  /*8f30*/  UIADD3 UR9, UPT, UPT, UR49, 0x40, URZ ;  /* 0x0000004031097890 */ /* 0x000fe4000fffe0ff */
[----:B------:R-:W-:Y:S02]  /*8f40*/  UIADD3 UR8, UPT, UPT, UR44, 0xa200, URZ ;  /* 0x0000a2002c087890 */ /* 0x000fe4000fffe0ff */
[----:B------:R-:W-:Y:S01]  /*8f50*/  UIADD3.X UR5, UPT, UPT, URZ, UR63, URZ, UP0, !UPT ;  /* 0x0000003fff057290 */ /* 0x000fe200087fe4ff */
[----:B------:R-:W-:Y:S01]  /*8f60*/  UMOV UR10, UR50 ;  /* 0x00000032000a7c82 */ /* 0x000fe20008000000 */
[----:B------:R-:W-:Y:S07]  /*8f70*/  UMOV UR11, UR36 ;  /* 0x00000024000b7c82 */ /* 0x000fee0008000000 */
[----:B------:R2:W-:Y:S01]  /*8f80*/  UTMASTG.3D [UR8], [UR4] ;  /* 0x00000008040073b5 */ /* 0x0005e20008010000 */
[----:B------:R0:W-:Y:S01]  /*8f90*/  UTMACMDFLUSH ;  /* 0x00000000000079b7 */ /* 0x0001e20000000000 */
[----:B--2---:R-:W-:Y:S04]  /*8fa0*/  DEPBAR.LE SB0, 0x1 ;  /* 0x000080400000791a */ /* 0x004fe80000000000 */
.L_x_124:
[----:B------:R-:W-:Y:S05]  /*8fb0*/  BSYNC.RECONVERGENT B0 ;  /* 0x0000000000007941 */ /* 0x000fea0003800200 */
.L_x_123:
        /* <DEDUP_REMOVED lines=16> */
.L_x_128:
[----:B------:R-:W-:Y:S05]  /*90c0*/  BSYNC B0 ;  /* 0x0000000000007941 */ /* 0x000fea0003800000 */
.L_x_127:
        /* <DEDUP_REMOVED lines=20> */
.L_x_126:
[----:B------:R-:W-:Y:S05]  /*9210*/  BSYNC B1 ;  /* 0x0000000000017941 */ /* 0x000fea0003800000 */
.L_x_125:
        /* <DEDUP_REMOVED lines=22> */
.L_x_131:
[----:B------:R-:W-:Y:S05]  /*9380*/  BSYNC.RECONVERGENT B6 ;  /* 0x0000000000067941 */ /* 0x000fea0003800200 */
.L_x_130:
        /* <DEDUP_REMOVED lines=276> */
[----:B------:R-:W-:Y:S02]  /*a4d0*/  UIADD3 UR4, UPT, UPT, UR44, 0x8200, URZ ;  /* 0x000082002c047890 */ /* 0x000fe4000fffe0ff */
[----:B------:R-:W-:Y:S01]  /*a4e0*/  UIADD3 UR9, UPT, UPT, UR49, 0x80, URZ ;  /* 0x0000008031097890 */ /* 0x000fe2000fffe0ff */
[----:B------:R-:W-:Y:S01]  /*a4f0*/  UMOV UR10, UR50 ;  /* 0x00000032000a7c82 */ /* 0x000fe20008000000 */
[----:B------:R-:W-:Y:S02]  /*a500*/  UMOV UR11, UR36 ;  /* 0x00000024000b7c82 */ /* 0x000fe40008000000 */
        /* <DEDUP_REMOVED lines=8> */
.L_x_133:
[----:B------:R-:W-:Y:S05]  /*a590*/  BSYNC.RECONVERGENT B0 ;  /* 0x0000000000007941 */ /* 0x000fea0003800200 */
.L_x_132:
        /* <DEDUP_REMOVED lines=16> */
.L_x_137:
[----:B------:R-:W-:Y:S05]  /*a6a0*/  BSYNC B0 ;  /* 0x0000000000007941 */ /* 0x000fea0003800000 */
.L_x_136:
        /* <DEDUP_REMOVED lines=20> */
.L_x_135:
[----:B------:R-:W-:Y:S05]  /*a7f0*/  BSYNC B1 ;  /* 0x0000000000017941 */ /* 0x000fea0003800000 */
.L_x_134:
[----:B------:R-:W-:Y:S05]  /*a800*/  VIADD R0, R71, 0xc0 ;  /* 0x000000c047007836 */ /* 0x000fea0000000000 */
        /* <DEDUP_REMOVED lines=20> */
.L_x_139:
[----:B------:R-:W-:Y:S01]  /*a950*/  ISETP.NE.AND P0, PT, R176, RZ, PT ;  /* 0x000000ffb000720c */ /* 0x000fe20003f05270 */
[----:B------:R-:W-:Y:S05]  /*a960*/  WARPSYNC.ALL ;  /* 0x0000000000007948 */ /* 0x000fea0003800000 */
[----:B------:R-:W-:Y:S01]  /*a970*/  R2UR UR4, R71 ;  /* 0x00000000470472ca */ /* 0x000fe200000e0000 */
[----:B------:R-:W-:Y:S01]  /*a980*/  BSSY.RECONVERGENT B0, `(.L_x_140) ;  /* 0x000011c000007945 */ /* 0x000fe20003800200 */
[----:B------:R-:W-:Y:S02]  /*a990*/  F2FP.F16.E5M2.UNPACK_B R11, R141 ;  /* 0x0000008dff0b723e */ /* 0x000fe400020004ff */
[----:B------:R-:W-:Y:S02]  /*a9a0*/  F2FP.F16.E5M2.UNPACK_B R10, R142 ;  /* 0x0000008eff0a723e */ /* 0x000fe400020004ff */
[----:B------:R-:W-:Y:S01]  /*a9b0*/  F2FP.F16.E5M2.UNPACK_B R9, R143 ;  /* 0x0000008fff09723e */ /* 0x000fe200020004ff */
[--C-:B------:R-:W-:Y:S01]  /*a9c0*/  HADD2.F32 R74, -RZ, R11.reuse.H0_H0 ;  /* 0x2000000bff4a7230 */ /* 0x100fe20000004100 */
[----:B------:R-:W-:Y:S01]  /*a9d0*/  F2FP.F16.E5M2.UNPACK_B R8, R144 ;  /* 0x00000090ff08723e */ /* 0x000fe200020004ff */
[----:B------:R-:W-:Y:S01]  /*a9e0*/  HADD2.F32 R76, -RZ, R11.H1_H1 ;  /* 0x3000000bff4c7230 */ /* 0x000fe20000004100 */
[----:B------:R-:W-:Y:S01]  /*a9f0*/  F2FP.F16.E5M2.UNPACK_B R7, R145 ;  /* 0x00000091ff07723e */ /* 0x000fe200020004ff */
[--C-:B------:R-:W-:Y:S01]  /*aa00*/  HADD2.F32 R77, -RZ, R10.reuse.H0_H0 ;  /* 0x2000000aff4d7230 */ /* 0x100fe20000004100 */
[----:B------:R-:W-:Y:S01]  /*aa10*/  F2FP.F16.E5M2.UNPACK_B R6, R146 ;  /* 0x00000092ff06723e */ /* 0x000fe200020004ff */
[----:B------:R-:W-:Y:S01]  /*aa20*/  HADD2.F32 R80, -RZ, R10.H1_H1 ;  /* 0x3000000aff507230 */ /* 0x000fe20000004100 */
[----:B------:R-:W-:Y:S01]  /*aa30*/  F2FP.F16.E5M2.UNPACK_B R5, R147 ;  /* 0x00000093ff05723e */ /* 0x000fe200020004ff */
[--C-:B------:R-:W-:Y:S01]  /*aa40*/  HADD2.F32 R81, -RZ, R9.reuse.H0_H0 ;  /* 0x20000009ff517230 */ /* 0x100fe20000004100 */
[----:B-1----:R-:W-:Y:S01]  /*aa50*/  F2FP.F16.E5M2.UNPACK_B R4, R148 ;  /* 0x00000094ff04723e */ /* 0x002fe200020004ff */
[----:B------:R-:W-:Y:S01]  /*aa60*/  HADD2.F32 R83, -RZ, R9.H1_H1 ;  /* 0x30000009ff537230 */ /* 0x000fe20000004100 */
[-C--:B------:R-:W-:Y:S01]  /*aa70*/  F2FP.F16.E5M2.UNPACK_B R2, R140.reuse ;  /* 0x0000008cff02723e */ /* 0x080fe200020004ff */
[--C-:B------:R-:W-:Y:S01]  /*aa80*/  HADD2.F32 R86, -RZ, R8.reuse.H0_H0 ;  /* 0x20000008ff567230 */ /* 0x100fe20000004100 */
[----:B------:R-:W-:Y:S01]  /*aa90*/  F2FP.F16.E5M2.UNPACK_B R140, R140.H1 ;  /* 0x0000008cff8c723e */ /* 0x000fe200030004ff */
[----:B------:R-:W-:Y:S01]  /*aaa0*/  HADD2.F32 R87, -RZ, R8.H1_H1 ;  /* 0x30000008ff577230 */ /* 0x000fe20000004100 */
[----:B------:R-:W-:Y:S01]  /*aab0*/  F2FP.F16.E5M2.UNPACK_B R141, R141.H1 ;  /* 0x0000008dff8d723e */ /* 0x000fe200030004ff */
[--C-:B------:R-:W-:Y:S01]  /*aac0*/  HADD2.F32 R90, -RZ, R7.reuse.H0_H0 ;  /* 0x20000007ff5a7230 */ /* 0x100fe20000004100 */
[----:B------:R-:W-:Y:S01]  /*aad0*/  F2FP.F16.E5M2.UNPACK_B R142, R142.H1 ;  /* 0x0000008eff8e723e */ /* 0x000fe200030004ff */
[----:B------:R-:W-:Y:S01]  /*aae0*/  HADD2.F32 R91, -RZ, R7.H1_H1 ;  /* 0x30000007ff5b7230 */ /* 0x000fe20000004100 */
[----:B------:R-:W-:Y:S01]  /*aaf0*/  F2FP.F16.E5M2.UNPACK_B R143, R143.H1 ;  /* 0x0000008fff8f723e */ /* 0x000fe200030004ff */
[--C-:B------:R-:W-:Y:S01]  /*ab00*/  HADD2.F32 R94, -RZ, R6.reuse.H0_H0 ;  /* 0x20000006ff5e7230 */ /* 0x100fe20000004100 */
[----:B------:R-:W-:Y:S01]  /*ab10*/  IADD3 R163, PT, PT, R163, 0xb0, RZ ;  /* 0x000000b0a3a37810 */ /* 0x000fe20007ffe0ff */
[----:B------:R-:W-:Y:S01]  /*ab20*/  HADD2.F32 R95, -RZ, R6.H1_H1 ;  /* 0x30000006ff5f7230 */ /* 0x000fe20000004100 */
[----:B------:R-:W-:Y:S01]  /*ab30*/  F2FP.F16.E5M2.UNPACK_B R107, R149 ;  /* 0x00000095ff6b723e */ /* 0x000fe200020004ff */
[--C-:B------:R-:W-:Y:S01]  /*ab40*/  HADD2.F32 R98, -RZ, R5.reuse.H0_H0 ;  /* 0x20000005ff627230 */ /* 0x100fe20000004100 */
[----:B------:R-:W-:Y:S01]  /*ab50*/  LOP3.LUT R163, R163, 0xfefffff8, RZ, 0xc0, !PT ;  /* 0xfefffff8a3a37812 */ /* 0x000fe200078ec0ff */
[----:B------:R-:W-:Y:S01]  /*ab60*/  HADD2.F32 R99, -RZ, R5.H1_H1 ;  /* 0x30000005ff637230 */ /* 0x000fe20000004100 */
[----:B------:R-:W-:Y:S01]  /*ab70*/  F2FP.F16.E5M2.UNPACK_B R111, R150 ;  /* 0x00000096ff6f723e */ /* 0x000fe200020004ff */
[--C-:B------:R-:W-:Y:S01]  /*ab80*/  HADD2.F32 R102, -RZ, R4.reuse.H0_H0 ;  /* 0x20000004ff667230 */ /* 0x100fe20000004100 */
[----:B------:R-:W-:Y:S01]  /*ab90*/  F2FP.F16.E5M2.UNPACK_B R115, R151 ;  /* 0x00000097ff73723e */ /* 0x000fe200020004ff */
[----:B------:R-:W-:Y:S01]  /*aba0*/  HADD2.F32 R103, -RZ, R4.H1_H1 ;  /* 0x30000004ff677230 */ /* 0x000fe20000004100 */
[----:B------:R-:W-:Y:S01]  /*abb0*/  F2FP.F16.E5M2.UNPACK_B R119, R152 ;  /* 0x00000098ff77723e */ /* 0x000fe200020004ff */
[----:B------:R-:W1:Y:S01]  /*abc0*/  LDTM.x64 R4, tmem[UR4+0xc0] ;  /* 0x0000c004000479ee */ /* 0x000e620008340000 */
[--C-:B------:R-:W-:Y:S01]  /*abd0*/  HADD2.F32 R0, -RZ, R2.reuse.H0_H0 ;  /* 0x20000002ff007230 */ /* 0x100fe20000004100 */
[----:B------:R-:W-:Y:S01]  /*abe0*/  NOP ;  /* 0x0000000000007918 */ /* 0x000fe20000000000 */
[----:B-1----:R1:W-:Y:S01]  /*abf0*/  SYNCS.ARRIVE.TRANS64.RED.A1T0 RZ, [R163+URZ], RZ ;  /* 0x000000ffa3ff79a7 */ /* 0x0023e200081004ff */
[----:B------:R-:W-:Y:S01]  /*ac00*/  HADD2.F32 R2, -RZ, R2.H1_H1 ;  /* 0x30000002ff027230 */ /* 0x000fe20000004100 */
[----:B------:R-:W-:Y:S01]  /*ac10*/  F2FP.F16.E5M2.UNPACK_B R123, R153 ;  /* 0x00000099ff7b723e */ /* 0x000fe200020004ff */
[----:B------:R-:W-:Y:S01]  /*ac20*/  HADD2.F32 R78, -RZ, R141.H1_H1 ;  /* 0x3000008dff4e7230 */ /* 0x000fe20000004100 */
[----:B------:R-:W-:Y:S01]  /*ac30*/  F2FP.F16.E5M2.UNPACK_B R127, R154 ;  /* 0x0000009aff7f723e */ /* 0x000fe200020004ff */
[--C-:B------:R-:W-:Y:S01]  /*ac40*/  HADD2.F32 R106, -RZ, R107.reuse.H0_H0 ;  /* 0x2000006bff6a7230 */ /* 0x100fe20000004100 */
[----:B------:R-:W-:Y:S01]  /*ac50*/  F2FP.F16.E5M2.UNPACK_B R130, R155 ;  /* 0x0000009bff82723e */ /* 0x000fe200020004ff */
[----:B------:R-:W-:Y:S01]  /*ac60*/  HADD2.F32 R107, -RZ, R107.H1_H1 ;  /* 0x3000006bff6b7230 */ /* 0x000fe20000004100 */
[----:B------:R-:W-:Y:S01]  /*ac70*/  F2FP.F16.E5M2.UNPACK_B R144, R144.H1 ;  /* 0x00000090ff90723e */ /* 0x000fe200030004ff */
        /* <DEDUP_REMOVED lines=12> */
[C---:B------:R-:W-:Y:S01]  /*ad40*/  FMUL R4, R70.reuse, R4 ;  /* 0x0000000446047220 */ /* 0x040fe20000400000 */
[C---:B------:R-:W-:Y:S01]  /*ad50*/  FMUL R5, R70.reuse, R5 ;  /* 0x0000000546057220 */ /* 0x040fe20000400000 */
[--C-:B------:R-:W-:Y:S02]  /*ad60*/  HADD2.F32 R3, -RZ, R140.reuse.H0_H0 ;  /* 0x2000008cff037230 */ /* 0x100fe40000004100 */
        /* <DEDUP_REMOVED lines=9> */
[----:B------:R-:W-:Y:S02]  /*ae00*/  HADD2.F32 R122, -RZ, R123.H0_H0 ;  /* 0x2000007bff7a7230 */ /* 0x000fe40000004100 */
[C---:B------:R-:W-:Y:S01]  /*ae10*/  FMUL R6, R70.reuse, R6 ;  /* 0x0000000646067220 */ /* 0x040fe20000400000 */
[----:B------:R-:W-:Y:S02]  /*ae20*/  HADD2.F32 R72, -RZ, R140.H1_H1 ;  /* 0x3000008cff487230 */ /* 0x000fe40000004100 */
[C---:B------:R-:W-:Y:S01]  /*ae30*/  FMUL R7, R70.reuse, R7 ;  /* 0x0000000746077220 */ /* 0x040fe20000400000 */
[----:B------:R-:W-:Y:S02]  /*ae40*/  HADD2.F32 R75, -RZ, R141.H0_H0 ;  /* 0x2000008dff4b7230 */ /* 0x000fe40000004100 */
[C---:B------:R-:W-:Y:S01]  /*ae50*/  FFMA R6, R73.reuse, R3, R6 ;  /* 0x0000000349067223 */ /* 0x040fe20000000006 */
[----:B------:R-:W-:Y:S02]  /*ae60*/  HADD2.F32 R123, -RZ, R123.H1_H1 ;  /* 0x3000007bff7b7230 */ /* 0x000fe40000004100 */
[C---:B------:R-:W-:Y:S01]  /*ae70*/  FFMA R7, R73.reuse, R72, R7 ;  /* 0x0000004849077223 */ /* 0x040fe20000000007 */
[C---:B------:R-:W-:Y:S01]  /*ae80*/  FFMA R8, R73.reuse, R74, R8 ;  /* 0x0000004a49087223 */ /* 0x040fe20000000008 */
[----:B------:R-:W-:Y:S01]  /*ae90*/  FFMA R9, R73, R76, R9 ;  /* 0x0000004c49097223 */ /* 0x000fe20000000009 */
[--C-:B------:R-:W-:Y:S02]  /*aea0*/  HADD2.F32 R126, -RZ, R127.reuse.H0_H0 ;  /* 0x2000007fff7e7230 */ /* 0x100fe40000004100 */
[C---:B------:R-:W-:Y:S01]  /*aeb0*/  FMUL R10, R70.reuse, R10 ;  /* 0x0000000a460a7220 */ /* 0x040fe20000400000 */
[----:B------:R-:W-:Y:S01]  /*aec0*/  F2FP.SATFINITE.E5M2.F32.PACK_AB_MERGE_C R76, R7, R6, RZ ;  /* 0x00000006074c723e */ /* 0x000fe200048060ff */
[C---:B------:R-:W-:Y:S01]  /*aed0*/  FMUL R7, R70.reuse, R20 ;  /* 0x0000001446077220 */ /* 0x040fe20000400000 */
[----:B------:R-:W-:Y:S02]  /*aee0*/  HADD2.F32 R127, -RZ, R127.H1_H1 ;  /* 0x3000007fff7f7230 */ /* 0x000fe40000004100 */
[C---:B------:R-:W-:Y:S01]  /*aef0*/  FFMA R10, R73.reuse, R75, R10 ;  /* 0x0000004b490a7223 */ /* 0x040fe2000000000a */
[----:B------:R-:W-:Y:S02]  /*af00*/  HADD2.F32 R72, -RZ, R130.H0_H0 ;  /* 0x20000082ff487230 */ /* 0x000fe40000004100 */
[C---:B------:R-:W-:Y:S01]  /*af10*/  FMUL R11, R70.reuse, R11 ;  /* 0x0000000b460b7220 */ /* 0x040fe20000400000 */
[--C-:B------:R-:W-:Y:S02]  /*af20*/  HADD2.F32 R79, -RZ, R142.reuse.H0_H0 ;  /* 0x2000008eff4f7230 */ /* 0x100fe40000004100 */
[C---:B------:R-:W-:Y:S01]  /*af30*/  FMUL R14, R70.reuse, R14 ;  /* 0x0000000e460e7220 */ /* 0x040fe20000400000 */
[----:B------:R-:W-:Y:S02]  /*af40*/  HADD2.F32 R82, -RZ, R142.H1_H1 ;  /* 0x3000008eff527230 */ /* 0x000fe40000004100 */
[C---:B------:R-:W-:Y:S01]  /*af50*/  FFMA R11, R73.reuse, R78, R11 ;  /* 0x0000004e490b7223 */ /* 0x040fe2000000000b */
[C---:B------:R-:W-:Y:S01]  /*af60*/  FFMA R12, R73.reuse, R77, R12 ;  /* 0x0000004d490c7223 */ /* 0x040fe2000000000c */
[C---:B------:R-:W-:Y:S01]  /*af70*/  FFMA R13, R73.reuse, R80, R13 ;  /* 0x00000050490d7223 */ /* 0x040fe2000000000d */
[----:B------:R-:W-:Y:S01]  /*af80*/  FFMA R14, R73, R79, R14 ;  /* 0x0000004f490e7223 */ /* 0x000fe2000000000e */
[----:B------:R-:W-:Y:S01]  /*af90*/  HADD2.F32 R75, -RZ, R130.H1_H1 ;  /* 0x30000082ff4b7230 */ /* 0x000fe20000004100 */
[----:B------:R-:W-:Y:S01]  /*afa0*/  F2FP.SATFINITE.E5M2.F32.PACK_AB_MERGE_C R78, R11, R10, RZ ;  /* 0x0000000a0b4e723e */ /* 0x000fe200048060ff */
[C---:B------:R-:W-:Y:S01]  /*afb0*/  FMUL R10, R70.reuse, R21 ;  /* 0x00000015460a7220 */ /* 0x040fe20000400000 */
[C---:B------:R-:W-:Y:S01]  /*afc0*/  FMUL R21, R70.reuse, R28 ;  /* 0x0000001c46157220 */ /* 0x040fe20000400000 */
        /* <DEDUP_REMOVED lines=8> */
[C---:B------:R-:W-:Y:S01]  /*b050*/  FMUL R18, R70.reuse, R25 ;  /* 0x0000001946127220 */ /* 0x040fe20000400000 */
[----:B------:R-:W-:Y:S01]  /*b060*/  F2FP.SATFINITE.E5M2.F32.PACK_AB_MERGE_C R14, R15, R14, RZ ;  /* 0x0000000e0f0e723e */ /* 0x000fe200048060ff */
        /* <DEDUP_REMOVED lines=8> */
[C---:B------:R-:W-:Y:S01]  /*b0f0*/  FFMA R11, R73.reuse, R88, R11 ;  /* 0x00000058490b7223 */ /* 0x040fe2000000000b */
[----:B------:R-:W-:Y:S01]  /*b100*/  FMUL R22, R70, R29 ;  /* 0x0000001d46167220 */ /* 0x000fe20000400000 */
        /* <DEDUP_REMOVED lines=13> */
[----:B------:R-:W-:Y:S01]  /*b1e0*/  FMUL R20, R70, R27 ;  /* 0x0000001b46147220 */ /* 0x000fe20000400000 */
[--C-:B------:R-:W-:Y:S01]  /*b1f0*/  HADD2.F32 R96, -RZ, R146.reuse.H0_H0 ;  /* 0x20000092ff607230 */ /* 0x100fe20000004100 */
[----:B------:R-:W-:Y:S01]  /*b200*/  F2FP.SATFINITE.E5M2.F32.PACK_AB_MERGE_C R16, R10, R7, R16 ;  /* 0x000000070a10723e */ /* 0x000fe20004806010 */
[----:B------:R-:W-:Y:S02]  /*b210*/  HADD2.F32 R97, -RZ, R146.H1_H1 ;  /* 0x30000092ff617230 */ /* 0x000fe40000004100 */
        /* <DEDUP_REMOVED lines=28> */
[----:B------:R-:W-:Y:S01]  /*b3e0*/  F2FP.F16.E5M2.UNPACK_B R151, R151.H1 ;  /* 0x00000097ff97723e */ /* 0x000fe200030004ff */
[----:B------:R-:W-:Y:S01]  /*b3f0*/  FMUL R38, R70, R45 ;  /* 0x0000002d46267220 */ /* 0x000fe20000400000 */
[----:B------:R-:W-:Y:S01]  /*b400*/  F2FP.SATFINITE.E5M2.F32.PACK_AB_MERGE_C R19, R28, R27, RZ ;  /* 0x0000001b1c13723e */ /* 0x000fe200048060ff */
[----:B------:R-:W-:Y:S01]  /*b410*/  FFMA R31, R73, R104, R31 ;  /* 0x00000068491f7223 */ /* 0x000fe2000000001f */
[C---:B------:R-:W-:Y:S01]  /*b420*/  FMUL R45, R70.reuse, R52 ;  /* 0x00000034462d7220 */ /* 0x040fe20000400000 */
[C---:B------:R-:W-:Y:S01]  /*b430*/  FMUL R52, R70.reuse, R59 ;  /* 0x0000003b46347220 */ /* 0x040fe20000400000 */
[----:B------:R-:W-:Y:S01]  /*b440*/  F2FP.F16.E5M2.UNPACK_B R152, R152.H1 ;  /* 0x00000098ff98723e */ /* 0x000fe200030004ff */
[C---:B------:R-:W-:Y:S01]  /*b450*/  FMUL R59, R70.reuse, R66 ;  /* 0x00000042463b7220 */ /* 0x040fe20000400000 */
[----:B------:R-:W-:Y:S01]  /*b460*/  F2FP.SATFINITE.E5M2.F32.PACK_AB_MERGE_C R66, R13, R12, R14 ;  /* 0x0000000c0d42723e */ /* 0x000fe2000480600e */
        /* <DEDUP_REMOVED lines=11> */
[C---:B------:R-:W-:Y:S01]  /*b520*/  FFMA R35, R73.reuse, R108, R35 ;  /* 0x0000006c49237223 */ /* 0x040fe20000000023 */
[C---:B------:R-:W-:Y:S01]  /*b530*/  FMUL R36, R70.reuse, R43 ;  /* 0x0000002b46247220 */ /* 0x040fe20000400000 */
[--C-:B------:R-:W-:Y:S02]  /*b540*/  HADD2.F32 R112, -RZ, R150.reuse.H0_H0 ;  /* 0x20000096ff707230 */ /* 0x100fe40000004100 */
[C---:B------:R-:W-:Y:S01]  /*b550*/  FMUL R39, R70.reuse, R46 ;  /* 0x0000002e46277220 */ /* 0x040fe20000400000 */
        /* <DEDUP_REMOVED lines=13> */
[C---:B------:R-:W-:Y:S01]  /*b630*/  FMUL R46, R70.reuse, R53 ;  /* 0x00000035462e7220 */ /* 0x040fe20000400000 */
[--C-:B------:R-:W-:Y:S02]  /*b640*/  HADD2.F32 R120, -RZ, R152.reuse.H0_H0 ;  /* 0x20000098ff787230 */ /* 0x100fe40000004100 */
[C---:B------:R-:W-:Y:S01]  /*b650*/  FMUL R50, R70.reuse, R57 ;  /* 0x0000003946327220 */ /* 0x040fe20000400000 */
[C---:B------:R-:W-:Y:S01]  /*b660*/  FMUL R51, R70.reuse, R58 ;  /* 0x0000003a46337220 */ /* 0x040fe20000400000 */
[C---:B------:R-:W-:Y:S01]  /*b670*/  FMUL R53, R70.reuse, R60 ;  /* 0x0000003c46357220 */ /* 0x040fe20000400000 */
[C---:B------:R-:W-:Y:S01]  /*b680*/  FFMA R43, R73.reuse, R116, R43 ;  /* 0x00000074492b7223 */ /* 0x040fe2000000002b */
[----:B------:R-:W-:Y:S02]  /*b690*/  HADD2.F32 R121, -RZ, R152.H1_H1 ;  /* 0x30000098ff797230 */ /* 0x000fe40000004100 */
[C---:B------:R-:W-:Y:S01]  /*b6a0*/  FMUL R47, R70.reuse, R54 ;  /* 0x00000036462f7220 */ /* 0x040fe20000400000 */
[C---:B------:R-:W-:Y:S01]  /*b6b0*/  FMUL R57, R70.reuse, R64 ;  /* 0x0000004046397220 */ /* 0x040fe20000400000 */
[C---:B------:R-:W-:Y:S01]  /*b6c0*/  FMUL R58, R70.reuse, R65 ;  /* 0x00000041463a7220 */ /* 0x040fe20000400000 */
[C---:B------:R-:W-:Y:S01]  /*b6d0*/  FMUL R60, R70.reuse, R67 ;  /* 0x00000043463c7220 */ /* 0x040fe20000400000 */
[----:B------:R-:W-:Y:S01]  /*b6e0*/  FFMA R44, R73, R117, R44 ;  /* 0x00000075492c7223 */ /* 0x000fe2000000002c */
[C---:B------:R-:W-:Y:S01]  /*b6f0*/  FMUL R48, R70.reuse, R55 ;  /* 0x0000003746307220 */ /* 0x040fe20000400000 */
[----:B------:R-:W-:Y:S01]  /*b700*/  F2FP.SATFINITE.E5M2.F32.PACK_AB_MERGE_C R64, R5, R4, R76 ;  /* 0x000000040540723e */ /* 0x000fe2000480604c */
[----:B------:R-:W-:Y:S01]  /*b710*/  FFMA R45, R73, R118, R45 ;  /* 0x00000076492d7223 */ /* 0x000fe2000000002d */
[----:B------:R-:W-:Y:S01]  /*b720*/  F2FP.SATFINITE.E5M2.F32.PACK_AB_MERGE_C R65, R9, R8, R78 ;  /* 0x000000080941723e */ /* 0x000fe2000480604e */
[----:B------:R-:W-:Y:S01]  /*b730*/  FMUL R49, R70, R56 ;  /* 0x0000003846317220 */ /* 0x000fe20000400000 */
[----:B------:R-:W-:Y:S01]  /*b740*/  F2FP.SATFINITE.E5M2.F32.PACK_AB_MERGE_C R67, R2, R0, R3 ;  /* 0x000000000243723e */ /* 0x000fe20004806003 */
[C---:B------:R-:W-:Y:S01]  /*b750*/  FFMA R46, R73.reuse, R119, R46 ;  /* 0x00000077492e7223 */ /* 0x040fe2000000002e */
[----:B------:R-:W-:Y:S01]  /*b760*/  F2FP.F16.E5M2.UNPACK_B R154, R154.H1 ;  /* 0x0000009aff9a723e */ /* 0x000fe200030004ff */
[--C-:B------:R-:W-:Y:S02]  /*b770*/  HADD2.F32 R124, -RZ, R153.reuse.H0_H0 ;  /* 0x20000099ff7c7230 */ /* 0x100fe40000004100 */
[C---:B------:R-:W-:Y:S01]  /*b780*/  FFMA R47, R73.reuse, R120, R47 ;  /* 0x00000078492f7223 */ /* 0x040fe2000000002f */
[----:B------:R1:W-:Y:S01]  /*b790*/  STS.128 [R137+UR44+0xa200], R64 ;  /* 0x00a2004089007988 */ /* 0x0003e20008000c2c */
[----:B------:R-:W-:Y:S02]  /*b7a0*/  HADD2.F32 R125, -RZ, R153.H1_H1 ;  /* 0x30000099ff7d7230 */ /* 0x000fe40000004100 */
[C---:B------:R-:W-:Y:S01]  /*b7b0*/  FFMA R48, R73.reuse, R121, R48 ;  /* 0x0000007949307223 */ /* 0x040fe20000000030 */
[C---:B------:R-:W-:Y:S01]  /*b7c0*/  FFMA R49, R73.reuse, R122, R49 ;  /* 0x0000007a49317223 */ /* 0x040fe20000000031 */
[----:B------:R-:W-:Y:S01]  /*b7d0*/  F2FP.F16.E5M2.UNPACK_B R155, R155.H1 ;  /* 0x0000009bff9b723e */ /* 0x000fe200030004ff */
[C---:B------:R-:W-:Y:S01]  /*b7e0*/  FFMA R50, R73.reuse, R123, R50 ;  /* 0x0000007b49327223 */ /* 0x040fe20000000032 */
[----:B------:R-:W-:Y:S01]  /*b7f0*/  FMUL R54, R70, R61 ;  /* 0x0000003d46367220 */ /* 0x000fe20000400000 */
[--C-:B------:R-:W-:Y:S01]  /*b800*/  HADD2.F32 R128, -RZ, R154.reuse.H0_H0 ;  /* 0x2000009aff807230 */ /* 0x100fe20000004100 */
[----:B------:R1:W-:Y:S01]  /*b810*/  STS.128 [R178+0xa010], R16 ;  /* 0x00a01010b2007388 */ /* 0x0003e20000000c00 */
[----:B------:R-:W-:Y:S01]  /*b820*/  F2FP.SATFINITE.E5M2.F32.PACK_AB_MERGE_C R35, R36, R35, RZ ;  /* 0x000000232423723e */ /* 0x000fe200048060ff */
[C---:B------:R-:W-:Y:S01]  /*b830*/  FFMA R51, R73.reuse, R124, R51 ;  /* 0x0000007c49337223 */ /* 0x040fe20000000033 */
[----:B------:R-:W-:Y:S01]  /*b840*/  F2FP.SATFINITE.E5M2.F32.PACK_AB_MERGE_C R39, R40, R39, RZ ;  /* 0x000000272827723e */ /* 0x000fe200048060ff */
[----:B------:R-:W-:Y:S02]  /*b850*/  HADD2.F32 R129, -RZ, R154.H1_H1 ;  /* 0x3000009aff817230 */ /* 0x000fe40000004100 */
[C---:B------:R-:W-:Y:S01]  /*b860*/  FMUL R55, R70.reuse, R62 ;  /* 0x0000003e46377220 */ /* 0x040fe20000400000 */
[C---:B------:R-:W-:Y:S01]  /*b870*/  FFMA R52, R73.reuse, R125, R52 ;  /* 0x0000007d49347223 */ /* 0x040fe20000000034 */
[----:B------:R-:W-:Y:S01]  /*b880*/  FMUL R56, R70, R63 ;  /* 0x0000003f46387220 */ /* 0x000fe20000400000 */
[C---:B------:R-:W-:Y:S01]  /*b890*/  FFMA R53, R73.reuse, R126, R53 ;  /* 0x0000007e49357223 */ /* 0x040fe20000000035 */
[C---:B------:R-:W-:Y:S01]  /*b8a0*/  FFMA R54, R73.reuse, R127, R54 ;  /* 0x0000007f49367223 */ /* 0x040fe20000000036 */
[--C-:B------:R-:W-:Y:S02]  /*b8b0*/  HADD2.F32 R74, -RZ, R155.reuse.H0_H0 ;  /* 0x2000009bff4a7230 */ /* 0x100fe40000004100 */
[C---:B------:R-:W-:Y:S01]  /*b8c0*/  FFMA R55, R73.reuse, R128, R55 ;  /* 0x0000008049377223 */ /* 0x040fe20000000037 */
[----:B------:R-:W-:Y:S02]  /*b8d0*/  HADD2.F32 R131, -RZ, R155.H1_H1 ;  /* 0x3000009bff837230 */ /* 0x000fe40000004100 */
[C---:B------:R-:W-:Y:S01]  /*b8e0*/  FFMA R56, R73.reuse, R129, R56 ;  /* 0x0000008149387223 */ /* 0x040fe20000000038 */
[----:B------:R-:W-:Y:S01]  /*b8f0*/  F2FP.SATFINITE.E5M2.F32.PACK_AB_MERGE_C R43, R44, R43, RZ ;  /* 0x0000002b2c2b723e */ /* 0x000fe200048060ff */
[C---:B------:R-:W-:Y:S01]  /*b900*/  FFMA R57, R73.reuse, R72, R57 ;  /* 0x0000004849397223 */ /* 0x040fe20000000039 */
[C---:B------:R-:W-:Y:S01]  /*b910*/  FFMA R58, R73.reuse, R75, R58 ;  /* 0x0000004b493a7223 */ /* 0x040fe2000000003a */
[C---:B------:R-:W-:Y:S01]  /*b920*/  FFMA R59, R73.reuse, R74, R59 ;  /* 0x0000004a493b7223 */ /* 0x040fe2000000003b */
[----:B------:R-:W-:Y:S01]  /*b930*/  F2FP.SATFINITE.E5M2.F32.PACK_AB_MERGE_C R33, R34, R33, R35 ;  /* 0x000000212221723e */ /* 0x000fe20004806023 */
[----:B------:R-:W-:Y:S01]  /*b940*/  FFMA R60, R73, R131, R60 ;  /* 0x00000083493c7223 */ /* 0x000fe2000000003c */
[----:B------:R-:W-:Y:S02]  /*b950*/  F2FP.SATFINITE.E5M2.F32.PACK_AB_MERGE_C R32, R30, R29, R32 ;  /* 0x0000001d1e20723e */ /* 0x000fe40004806020 */
        /* <DEDUP_REMOVED lines=11> */
[----:B------:R-:W-:Y:S03]  /*ba10*/  IADD3 R68, PT, PT, R68, 0x1, RZ ;  /* 0x0000000144447810 */ /* 0x000fe60007ffe0ff */
        /* <DEDUP_REMOVED lines=18> */
.L_x_141:
[----:B------:R-:W-:Y:S05]  /*bb40*/  BSYNC.RECONVERGENT B0 ;  /* 0x0000000000007941 */ /* 0x000fea0003800200 */
.L_x_140:
[----:B------:R-:W-:Y:S01]  /*bb50*/  R2UR UR5, R160 ;  /* 0x00000000a00572ca */ /* 0x000fe200000e0000 */
[----:B------:R-:W-:Y:S01]  /*bb60*/  BAR.SYNC.DEFER_BLOCKING 0x1, 0x80 ;  /* 0x0042000000007b1d */ /* 0x000fe20000010000 */
[----:B------:R-:W-:Y:S01]  /*bb70*/  R2UR UR4, R161 ;  /* 0x00000000a10472ca */ /* 0x000fe200000e0000 */
[----:B------:R-:W-:Y:S01]  /*bb80*/  UISETP.NE.AND UP0, UPT, UR46, URZ, UPT ;  /* 0x000000ff2e00728c */ /* 0x000fe2000bf05270 */
[----:B------:R-:W-:Y:S02]  /*bb90*/  ISETP.NE.AND P0, PT, R164, 0x2, PT ;  /* 0x00000002a400780c */ /* 0x000fe40003f05270 */
[----:B------:R-:W-:Y:S02]  /*bba0*/  ISETP.NE.AND P1, PT, R68, 0x2, PT ;  /* 0x000000024400780c */ /* 0x000fe40003f25270 */
[----:B------:R-:W-:Y:S02]  /*bbb0*/  SEL R0, RZ, 0x1, P0 ;  /* 0x00000001ff007807 */ /* 0x000fe40000000000 */
[----:B------:R-:W-:Y:S02]  /*bbc0*/  SEL R3, RZ, 0x1, P1 ;  /* 0x00000001ff037807 */ /* 0x000fe40000800000 */
[----:B------:R-:W-:Y:S01]  /*bbd0*/  LOP3.LUT R169, R169, R0, RZ, 0x3c, !PT ;  /* 0x00000000a9a97212 */ /* 0x000fe200078e3cff */
[----:B------:R-:W-:Y:S01]  /*bbe0*/  UIADD3 UR20, UPT, UPT, UR37, UR5, URZ ;  /* 0x0000000525147290 */ /* 0x000fe2000fffe0ff */
[----:B------:R-:W-:Y:S01]  /*bbf0*/  LOP3.LUT R170, R170, R3, RZ, 0x3c, !PT ;  /* 0x00000003aaaa7212 */ /* 0x000fe200078e3cff */
[----:B------:R-:W-:Y:S01]  /*bc00*/  UIADD3 UR16, UPT, UPT, UR38, UR4, URZ ;  /* 0x0000000426107290 */ /* 0x000fe2000fffe0ff */
[----:B------:R-:W-:Y:S02]  /*bc10*/  SEL R164, R164, RZ, P0 ;  /* 0x000000ffa4a47207 */ /* 0x000fe40000000000 */
[----:B------:R-:W-:Y:S01]  /*bc20*/  SEL R68, R68, RZ, P1 ;  /* 0x000000ff44447207 */ /* 0x000fe20000800000 */
[----:B------:R-:W-:Y:S01]  /*bc30*/  UMOV UR36, UR59 ;  /* 0x0000003b00247c82 */ /* 0x000fe20008000000 */
[----:B------:R-:W-:Y:S07]  /*bc40*/  BRA.U UP0, `(.L_x_142) ;  /* 0xffffff9900787547 */ /* 0x000fee000b83ffff */
[----:B------:R-:W-:Y:S05]  /*bc50*/  EXIT ;  /* 0x000000000000794d */ /* 0x000fea0003800000 */
.L_x_24:
[----:B--2---:R2:W3:Y:S02]  /*bc60*/  SYNCS.PHASECHK.TRANS64.TRYWAIT P0, [R3+URZ+0xd0], R2 ;  /* 0x0000d002030075a7 */ /* 0x0044e400080011ff */
[----:B---3--:R-:W-:Y:S05]  /*bc70*/  @!P0 NANOSLEEP.SYNCS 0x989680 ;  /* 0x009896800000895d */ /* 0x008fea0003900000 */
[----:B------:R-:W3:Y:S02]  /*bc80*/  @!P0 SYNCS.PHASECHK.TRANS64 P0, [R3+URZ+0xd0], R2 ;  /* 0x0000d002030085a7 */ /* 0x000ee400080010ff */
[----:B---3--:R-:W-:Y:S05]  /*bc90*/  @!P0 BRA `(.L_x_24) ;  /* 0xfffffffc00f08947 */ /* 0x008fea000383ffff */
[----:B------:R-:W-:Y:S05]  /*bca0*/  BRA `(.L_x_143) ;  /* 0xffffff5c004c7947 */ /* 0x000fea000383ffff */
.L_x_27:
[----:B-1----:R-:W-:-:S07]  /*bcb0*/  MOV R0, UR33 ;  /* 0x0000002100007c02 */ /* 0x002fce0008000f00 */
.L_x_144:
[----:B-1----:R1:W2:Y:S02]  /*bcc0*/  SYNCS.PHASECHK.TRANS64.TRYWAIT P0, [R0+URZ+0x18], R3 ;  /* 0x00001803000075a7 */ /* 0x0022a400080011ff */
[----:B--2---:R-:W-:Y:S05]  /*bcd0*/  @!P0 NANOSLEEP.SYNCS 0x989680 ;  /* 0x009896800000895d */ /* 0x004fea0003900000 */
[----:B------:R-:W2:Y:S02]  /*bce0*/  @!P0 SYNCS.PHASECHK.TRANS64 P0, [R0+URZ+0x18], R3 ;  /* 0x00001803000085a7 */ /* 0x000ea400080010ff */
[----:B--2---:R-:W-:Y:S05]  /*bcf0*/  @!P0 BRA `(.L_x_144) ;  /* 0xfffffffc00f08947 */ /* 0x004fea000383ffff */
[----:B------:R-:W-:Y:S05]  /*bd00*/  BRA `(.L_x_26) ;  /* 0xffffff5c00a47947 */ /* 0x000fea000383ffff */
.L_x_34:
[----:B-1----:R-:W-:-:S07]  /*bd10*/  MOV R0, UR17 ;  /* 0x0000001100007c02 */ /* 0x002fce0008000f00 */
.L_x_145:
[----:B-1----:R1:W2:Y:S02]  /*bd20*/  SYNCS.PHASECHK.TRANS64.TRYWAIT P0, [R0+URZ+0x18], R3 ;  /* 0x00001803000075a7 */ /* 0x0022a400080011ff */
[----:B--2---:R-:W-:Y:S05]  /*bd30*/  @!P0 NANOSLEEP.SYNCS 0x989680 ;  /* 0x009896800000895d */ /* 0x004fea0003900000 */
[----:B------:R-:W2:Y:S02]  /*bd40*/  @!P0 SYNCS.PHASECHK.TRANS64 P0, [R0+URZ+0x18], R3 ;  /* 0x00001803000085a7 */ /* 0x000ea400080010ff */
[----:B--2---:R-:W-:Y:S05]  /*bd50*/  @!P0 BRA `(.L_x_145) ;  /* 0xfffffffc00f08947 */ /* 0x004fea000383ffff */
[----:B------:R-:W-:Y:S05]  /*bd60*/  BRA `(.L_x_33) ;  /* 0xffffff6000647947 */ /* 0x000fea000383ffff */
.L_x_39:
[----:B-1----:R1:W2:Y:S02]  /*bd70*/  SYNCS.PHASECHK.TRANS64.TRYWAIT P0, [R3+URZ+0x80], R0 ;  /* 0x00008000030075a7 */ /* 0x0022a400080011ff */
[----:B--2---:R-:W-:Y:S05]  /*bd80*/  @!P0 NANOSLEEP.SYNCS 0x989680 ;  /* 0x009896800000895d */ /* 0x004fea0003900000 */
[----:B------:R-:W2:Y:S02]  /*bd90*/  @!P0 SYNCS.PHASECHK.TRANS64 P0, [R3+URZ+0x80], R0 ;  /* 0x00008000030085a7 */ /* 0x000ea400080010ff */
[----:B--2---:R-:W-:Y:S05]  /*bda0*/  @!P0 BRA `(.L_x_39) ;  /* 0xfffffffc00f08947 */ /* 0x004fea000383ffff */
[----:B------:R-:W-:Y:S05]  /*bdb0*/  BRA `(.L_x_146) ;  /* 0xffffff64000c7947 */ /* 0x000fea000383ffff */
.L_x_43:
[----:B-1----:R-:W-:-:S07]  /*bdc0*/  MOV R0, UR4 ;  /* 0x0000000400007c02 */ /* 0x002fce0008000f00 */
.L_x_147:
[----:B-1----:R1:W2:Y:S02]  /*bdd0*/  SYNCS.PHASECHK.TRANS64.TRYWAIT P0, [R0+URZ], R3 ;  /* 0x00000003000075a7 */ /* 0x0022a400080011ff */
[----:B--2---:R-:W-:Y:S05]  /*bde0*/  @!P0 NANOSLEEP.SYNCS 0x989680 ;  /* 0x009896800000895d */ /* 0x004fea0003900000 */
[----:B------:R-:W2:Y:S02]  /*bdf0*/  @!P0 SYNCS.PHASECHK.TRANS64 P0, [R0+URZ], R3 ;  /* 0x00000003000085a7 */ /* 0x000ea400080010ff */
[----:B--2---:R-:W-:Y:S05]  /*be00*/  @!P0 BRA `(.L_x_147) ;  /* 0xfffffffc00f08947 */ /* 0x004fea000383ffff */
[----:B------:R-:W-:Y:S05]  /*be10*/  BRA `(.L_x_148) ;  /* 0xffffff6800b87947 */ /* 0x000fea000383ffff */
.L_x_44:
[----:B------:R-:W-:-:S07]  /*be20*/  MOV R0, UR5 ;  /* 0x0000000500007c02 */ /* 0x000fce0008000f00 */
.L_x_149:
[----:B-1----:R1:W2:Y:S02]  /*be30*/  SYNCS.PHASECHK.TRANS64.TRYWAIT P0, [R0+URZ], R3 ;  /* 0x00000003000075a7 */ /* 0x0022a400080011ff */
[----:B--2---:R-:W-:Y:S05]  /*be40*/  @!P0 NANOSLEEP.SYNCS 0x989680 ;  /* 0x009896800000895d */ /* 0x004fea0003900000 */
[----:B------:R-:W2:Y:S02]  /*be50*/  @!P0 SYNCS.PHASECHK.TRANS64 P0, [R0+URZ], R3 ;  /* 0x00000003000085a7 */ /* 0x000ea400080010ff */
[----:B--2---:R-:W-:Y:S05]  /*be60*/  @!P0 BRA `(.L_x_149) ;  /* 0xfffffffc00f08947 */ /* 0x004fea000383ffff */
[----:B------:R-:W-:Y:S05]  /*be70*/  BRA `(.L_x_150) ;  /* 0xffffff6800c47947 */ /* 0x000fea000383ffff */
.L_x_47:
[----:B-1----:R1:W2:Y:S02]  /*be80*/  SYNCS.PHASECHK.TRANS64.TRYWAIT P0, [R0+URZ+0xc0], R5 ;  /* 0x0000c005000075a7 */ /* 0x0022a400080011ff */
[----:B--2---:R-:W-:Y:S05]  /*be90*/  @!P0 NANOSLEEP.SYNCS 0x989680 ;  /* 0x009896800000895d */ /* 0x004fea0003900000 */
[----:B------:R-:W2:Y:S02]  /*bea0*/  @!P0 SYNCS.PHASECHK.TRANS64 P0, [R0+URZ+0xc0], R5 ;  /* 0x0000c005000085a7 */ /* 0x000ea400080010ff */
[----:B--2---:R-:W-:Y:S05]  /*beb0*/  @!P0 BRA `(.L_x_47) ;  /* 0xfffffffc00f08947 */ /* 0x004fea000383ffff */
[----:B------:R-:W-:Y:S05]  /*bec0*/  BRA `(.L_x_151) ;  /* 0xffffff6c00207947 */ /* 0x000fea000383ffff */
.L_x_48:
[----:B------:R-:W-:-:S07]  /*bed0*/  MOV R0, UR4 ;  /* 0x0000000400007c02 */ /* 0x000fce0008000f00 */
.L_x_152:
[----:B-1----:R1:W2:Y:S02]  /*bee0*/  SYNCS.PHASECHK.TRANS64.TRYWAIT P0, [R0+URZ+0x90], R7 ;  /* 0x00009007000075a7 */ /* 0x0022a400080011ff */
[----:B--2---:R-:W-:Y:S05]  /*bef0*/  @!P0 NANOSLEEP.SYNCS 0x989680 ;  /* 0x009896800000895d */ /* 0x004fea0003900000 */
[----:B------:R-:W2:Y:S02]  /*bf00*/  @!P0 SYNCS.PHASECHK.TRANS64 P0, [R0+URZ+0x90], R7 ;  /* 0x00009007000085a7 */ /* 0x000ea400080010ff */
[----:B--2---:R-:W-:Y:S05]  /*bf10*/  @!P0 BRA `(.L_x_152) ;  /* 0xfffffffc00f08947 */ /* 0x004fea000383ffff */
[----:B------:R-:W-:Y:S05]  /*bf20*/  BRA `(.L_x_153) ;  /* 0xffffff6c00307947 */ /* 0x000fea000383ffff */
.L_x_49:
[----:B-1----:R1:W2:Y:S02]  /*bf30*/  SYNCS.PHASECHK.TRANS64.TRYWAIT P1, [R0+URZ+0x80], R5 ;  /* 0x00008005000075a7 */ /* 0x0022a400080211ff */
[----:B--2---:R-:W-:Y:S05]  /*bf40*/  @!P1 NANOSLEEP.SYNCS 0x989680 ;  /* 0x009896800000995d */ /* 0x004fea0003900000 */
[----:B------:R-:W2:Y:S02]  /*bf50*/  @!P1 SYNCS.PHASECHK.TRANS64 P1, [R0+URZ+0x80], R5 ;  /* 0x00008005000095a7 */ /* 0x000ea400080210ff */
[----:B--2---:R-:W-:Y:S05]  /*bf60*/  @!P1 BRA `(.L_x_49) ;  /* 0xfffffffc00f09947 */ /* 0x004fea000383ffff */
[----:B------:R-:W-:Y:S05]  /*bf70*/  BRA `(.L_x_154) ;  /* 0xffffff6c00607947 */ /* 0x000fea000383ffff */
.L_x_52:
[----:B------:R-:W-:-:S07]  /*bf80*/  MOV R0, UR4 ;  /* 0x0000000400007c02 */ /* 0x000fce0008000f00 */
.L_x_155:
[----:B-1----:R1:W2:Y:S02]  /*bf90*/  SYNCS.PHASECHK.TRANS64.TRYWAIT P0, [R0+URZ+0x90], R3 ;  /* 0x00009003000075a7 */ /* 0x0022a400080011ff */
[----:B--2---:R-:W-:Y:S05]  /*bfa0*/  @!P0 NANOSLEEP.SYNCS 0x989680 ;  /* 0x009896800000895d */ /* 0x004fea0003900000 */
[----:B------:R-:W2:Y:S02]  /*bfb0*/  @!P0 SYNCS.PHASECHK.TRANS64 P0, [R0+URZ+0x90], R3 ;  /* 0x00009003000085a7 */ /* 0x000ea400080010ff */
[----:B--2---:R-:W-:Y:S05]  /*bfc0*/  @!P0 BRA `(.L_x_155) ;  /* 0xfffffffc00f08947 */ /* 0x004fea000383ffff */
[----:B------:R-:W-:Y:S05]  /*bfd0*/  BRA `(.L_x_51) ;  /* 0xffffff6c00b47947 */ /* 0x000fea000383ffff */
.L_x_61:
[----:B-1----:R-:W-:-:S04]  /*bfe0*/  MOV R5, UR5 ;  /* 0x0000000500057c02 */ /* 0x002fc80008000f00 */
[----:B------:R1:W2:Y:S03]  /*bff0*/  SYNCS.PHASECHK.TRANS64.TRYWAIT P0, [R5+URZ+0x8], R6 ;  /* 0x00000806050075a7 */ /* 0x0002a600080011ff */
[----:B--2---:R-:W-:Y:S05]  /*c000*/  @!P0 NANOSLEEP.SYNCS 0x989680 ;  /* 0x009896800000895d */ /* 0x004fea0003900000 */
[----:B------:R-:W2:Y:S02]  /*c010*/  @!P0 SYNCS.PHASECHK.TRANS64 P0, [R5+URZ+0x8], R6 ;  /* 0x00000806050085a7 */ /* 0x000ea400080010ff */
[----:B--2---:R-:W-:Y:S05]  /*c020*/  @!P0 BRA `(.L_x_61) ;  /* 0xfffffffc00ec8947 */ /* 0x004fea000383ffff */
[----:B------:R-:W-:Y:S05]  /*c030*/  BRA `(.L_x_60) ;  /* 0xffffff7000687947 */ /* 0x000fea000383ffff */
.L_x_63:
[----:B------:R-:W-:Y:S01]  /*c040*/  BSSY B0, `(.L_x_156) ;  /* 0x0000006000007945 */ /* 0x000fe20003800000 */
[----:B------:R-:W-:-:S07]  /*c050*/  MOV R15, 0xffffffff ;  /* 0xffffffff000f7802 */ /* 0x000fce0000000f00 */
[----:B-1---5:R-:W-:Y:S05]  /*c060*/  WARPSYNC.COLLECTIVE R15, `(.L_x_157) ;  /* 0x000000000f0c7348 */ /* 0x022fea0003c00000 */
[----:B------:R-:W-:Y:S02]  /*c070*/  ELECT P6, UR79, PT ;  /* 0x00000000004f782f */ /* 0x000fe400038c0000 */
[----:B------:R-:W-:Y:S01]  /*c080*/  MOV R14, UR79 ;  /* 0x0000004f000e7c02 */ /* 0x000fe20008000f00 */
[----:B-1---5:R-:W-:Y:S10]  /*c090*/  ENDCOLLECTIVE ;  /* 0x000000000000791b */ /* 0x022ff40003800000 */
.L_x_157:
[----:B------:R-:W-:Y:S05]  /*c0a0*/  BSYNC B0 ;  /* 0x0000000000007941 */ /* 0x000fea0003800000 */
.L_x_156:
[----:B------:R-:W-:Y:S01]  /*c0b0*/  PLOP3.LUT P0, PT, P6, PT, PT, 0x80, 0x8 ;  /* 0x000000000008781c */ /* 0x000fe2000370f070 */
[----:B------:R-:W-:-:S12]  /*c0c0*/  BRA `(.L_x_158) ;  /* 0xffffff7000947947 */ /* 0x000fd8000383ffff */
.L_x_65:
[----:B-1----:R-:W-:-:S04]  /*c0d0*/  MOV R3, UR5 ;  /* 0x0000000500037c02 */ /* 0x002fc80008000f00 */
[----:B------:R1:W2:Y:S03]  /*c0e0*/  SYNCS.PHASECHK.TRANS64.TRYWAIT P0, [R3+URZ+0x8], R4 ;  /* 0x00000804030075a7 */ /* 0x0002a600080011ff */
[----:B--2---:R-:W-:Y:S05]  /*c0f0*/  @!P0 NANOSLEEP.SYNCS 0x989680 ;  /* 0x009896800000895d */ /* 0x004fea0003900000 */
[----:B------:R-:W2:Y:S02]  /*c100*/  @!P0 SYNCS.PHASECHK.TRANS64 P0, [R3+URZ+0x8], R4 ;  /* 0x00000804030085a7 */ /* 0x000ea400080010ff */
[----:B--2---:R-:W-:Y:S05]  /*c110*/  @!P0 BRA `(.L_x_65) ;  /* 0xfffffffc00ec8947 */ /* 0x004fea000383ffff */
[----:B------:R-:W-:Y:S05]  /*c120*/  BRA `(.L_x_64) ;  /* 0xffffff7000987947 */ /* 0x000fea000383ffff */
.L_x_66:
[----:B-1----:R1:W2:Y:S02]  /*c130*/  SYNCS.PHASECHK.TRANS64.TRYWAIT P0, [R0+URZ+0x80], R5 ;  /* 0x00008005000075a7 */ /* 0x0022a400080011ff */
[----:B--2---:R-:W-:Y:S05]  /*c140*/  @!P0 NANOSLEEP.SYNCS 0x989680 ;  /* 0x009896800000895d */ /* 0x004fea0003900000 */
[----:B------:R-:W2:Y:S02]  /*c150*/  @!P0 SYNCS.PHASECHK.TRANS64 P0, [R0+URZ+0x80], R5 ;  /* 0x00008005000085a7 */ /* 0x000ea400080010ff */
[----:B--2---:R-:W-:Y:S05]  /*c160*/  @!P0 BRA `(.L_x_66) ;  /* 0xfffffffc00f08947 */ /* 0x004fea000383ffff */
[----:B------:R-:W-:Y:S05]  /*c170*/  BRA `(.L_x_159) ;  /* 0xffffff7400847947 */ /* 0x000fea000383ffff */
.L_x_68:
[----:B------:R-:W-:-:S07]  /*c180*/  MOV R0, UR31 ;  /* 0x0000001f00007c02 */ /* 0x000fce0008000f00 */
.L_x_160:
[----:B-1----:R1:W2:Y:S02]  /*c190*/  SYNCS.PHASECHK.TRANS64.TRYWAIT P0, [R0+URZ+0xb0], R5 ;  /* 0x0000b005000075a7 */ /* 0x0022a400080011ff */
[----:B--2---:R-:W-:Y:S05]  /*c1a0*/  @!P0 NANOSLEEP.SYNCS 0x989680 ;  /* 0x009896800000895d */ /* 0x004fea0003900000 */
[----:B------:R-:W2:Y:S02]  /*c1b0*/  @!P0 SYNCS.PHASECHK.TRANS64 P0, [R0+URZ+0xb0], R5 ;  /* 0x0000b005000085a7 */ /* 0x000ea400080010ff */
[----:B--2---:R-:W-:Y:S05]  /*c1c0*/  @!P0 BRA `(.L_x_160) ;  /* 0xfffffffc00f08947 */ /* 0x004fea000383ffff */
[----:B------:R-:W-:Y:S05]  /*c1d0*/  BRA `(.L_x_161) ;  /* 0xffffff7400d07947 */ /* 0x000fea000383ffff */
.L_x_71:
[----:B------:R-:W-:Y:S07]  /*c1e0*/  MOV R0, UR5 ;  /* 0x0000000500007c02 */ /* 0x000fee0008000f00 */
.L_x_162:
[----:B-1----:R1:W2:Y:S02]  /*c1f0*/  SYNCS.PHASECHK.TRANS64.TRYWAIT P0, [R0+URZ], R5 ;  /* 0x00000005000075a7 */ /* 0x0022a400080011ff */
[----:B--2---:R-:W-:Y:S05]  /*c200*/  @!P0 NANOSLEEP.SYNCS 0x989680 ;  /* 0x009896800000895d */ /* 0x004fea0003900000 */
[----:B------:R-:W2:Y:S02]  /*c210*/  @!P0 SYNCS.PHASECHK.TRANS64 P0, [R0+URZ], R5 ;  /* 0x00000005000085a7 */ /* 0x000ea400080010ff */
[----:B--2---:R-:W-:Y:S05]  /*c220*/  @!P0 BRA `(.L_x_162) ;  /* 0xfffffffc00f08947 */ /* 0x004fea000383ffff */
[----:B------:R-:W-:Y:S05]  /*c230*/  BRA `(.L_x_70) ;  /* 0xffffff7400e47947 */ /* 0x000fea000383ffff */
.L_x_75:
[----:B-1----:R-:W-:-:S07]  /*c240*/  MOV R0, UR4 ;  /* 0x0000000400007c02 */ /* 0x002fce0008000f00 */
.L_x_163:
[----:B-1----:R1:W2:Y:S02]  /*c250*/  SYNCS.PHASECHK.TRANS64.TRYWAIT P0, [R0+URZ], R3 ;  /* 0x00000003000075a7 */ /* 0x0022a400080011ff */
[----:B--2---:R-:W-:Y:S05]  /*c260*/  @!P0 NANOSLEEP.SYNCS 0x989680 ;  /* 0x009896800000895d */ /* 0x004fea0003900000 */
[----:B------:R-:W2:Y:S02]  /*c270*/  @!P0 SYNCS.PHASECHK.TRANS64 P0, [R0+URZ], R3 ;  /* 0x00000003000085a7 */ /* 0x000ea400080010ff */
[----:B--2---:R-:W-:Y:S05]  /*c280*/  @!P0 BRA `(.L_x_163) ;  /* 0xfffffffc00f08947 */ /* 0x004fea000383ffff */
[----:B------:R-:W-:Y:S05]  /*c290*/  BRA `(.L_x_164) ;  /* 0xffffff7800d87947 */ /* 0x000fea000383ffff */
.L_x_78:
[----:B------:R-:W-:-:S07]  /*c2a0*/  MOV R0, UR26 ;  /* 0x0000001a00007c02 */ /* 0x000fce0008000f00 */
.L_x_165:
[----:B-1----:R1:W2:Y:S02]  /*c2b0*/  SYNCS.PHASECHK.TRANS64.TRYWAIT P1, [R0+URZ+0xe0], R3 ;  /* 0x0000e003000075a7 */ /* 0x0022a400080211ff */
[----:B--2---:R-:W-:Y:S05]  /*c2c0*/  @!P1 NANOSLEEP.SYNCS 0x989680 ;  /* 0x009896800000995d */ /* 0x004fea0003900000 */
[----:B------:R-:W2:Y:S02]  /*c2d0*/  @!P1 SYNCS.PHASECHK.TRANS64 P1, [R0+URZ+0xe0], R3 ;  /* 0x0000e003000095a7 */ /* 0x000ea400080210ff */
[----:B--2---:R-:W-:Y:S05]  /*c2e0*/  @!P1 BRA `(.L_x_165) ;  /* 0xfffffffc00f09947 */ /* 0x004fea000383ffff */
[----:B------:R-:W-:Y:S05]  /*c2f0*/  BRA `(.L_x_166) ;  /* 0xffffff7c00247947 */ /* 0x000fea000383ffff */
.L_x_83:
[----:B--2---:R2:W3:Y:S02]  /*c300*/  SYNCS.PHASECHK.TRANS64.TRYWAIT P0, [R12+URZ+0x80], R9 ;  /* 0x000080090c0075a7 */ /* 0x0044e400080011ff */
[----:B---3--:R-:W-:Y:S05]  /*c310*/  @!P0 NANOSLEEP.SYNCS 0x989680 ;  /* 0x009896800000895d */ /* 0x008fea0003900000 */
[----:B------:R-:W3:Y:S02]  /*c320*/  @!P0 SYNCS.PHASECHK.TRANS64 P0, [R12+URZ+0x80], R9 ;  /* 0x000080090c0085a7 */ /* 0x000ee400080010ff */
[----:B---3--:R-:W-:Y:S05]  /*c330*/  @!P0 BRA `(.L_x_83) ;  /* 0xfffffffc00f08947 */ /* 0x008fea000383ffff */
[----:B------:R-:W-:Y:S05]  /*c340*/  BRA `(.L_x_167) ;  /* 0xffffff80004c7947 */ /* 0x000fea000383ffff */
.L_x_86:
[----:B------:R-:W-:Y:S07]  /*c350*/  MOV R0, UR21 ;  /* 0x0000001500007c02 */ /* 0x000fee0008000f00 */
.L_x_168:
[----:B--2---:R2:W3:Y:S02]  /*c360*/  SYNCS.PHASECHK.TRANS64.TRYWAIT P2, [R0+URZ+0x78], R11 ;  /* 0x0000780b000075a7 */ /* 0x0044e400080411ff */
[----:B---3--:R-:W-:Y:S05]  /*c370*/  @!P2 NANOSLEEP.SYNCS 0x989680 ;  /* 0x009896800000a95d */ /* 0x008fea0003900000 */
[----:B------:R-:W3:Y:S02]  /*c380*/  @!P2 SYNCS.PHASECHK.TRANS64 P2, [R0+URZ+0x78], R11 ;  /* 0x0000780b0000a5a7 */ /* 0x000ee400080410ff */
[----:B---3--:R-:W-:Y:S05]  /*c390*/  @!P2 BRA `(.L_x_168) ;  /* 0xfffffffc00f0a947 */ /* 0x008fea000383ffff */
[----:B------:R-:W-:Y:S05]  /*c3a0*/  BRA `(.L_x_85) ;  /* 0xffffff8400b47947 */ /* 0x000fea000383ffff */
.L_x_89:
[----:B--2---:R-:W-:Y:S07]  /*c3b0*/  MOV R0, UR21 ;  /* 0x0000001500007c02 */ /* 0x004fee0008000f00 */
.L_x_169:
[----:B--2---:R2:W3:Y:S02]  /*c3c0*/  SYNCS.PHASECHK.TRANS64.TRYWAIT P0, [R0+URZ+0x50], R9 ;  /* 0x00005009000075a7 */ /* 0x0044e400080011ff */
[----:B---3--:R-:W-:Y:S05]  /*c3d0*/  @!P0 NANOSLEEP.SYNCS 0x989680 ;  /* 0x009896800000895d */ /* 0x008fea0003900000 */
[----:B------:R-:W3:Y:S02]  /*c3e0*/  @!P0 SYNCS.PHASECHK.TRANS64 P0, [R0+URZ+0x50], R9 ;  /* 0x00005009000085a7 */ /* 0x000ee400080010ff */
[----:B---3--:R-:W-:Y:S05]  /*c3f0*/  @!P0 BRA `(.L_x_169) ;  /* 0xfffffffc00f08947 */ /* 0x008fea000383ffff */
[----:B------:R-:W-:Y:S05]  /*c400*/  BRA `(.L_x_170) ;  /* 0xffffff8800107947 */ /* 0x000fea000383ffff */
.L_x_90:
[----:B------:R-:W-:Y:S07]  /*c410*/  MOV R0, UR21 ;  /* 0x0000001500007c02 */ /* 0x000fee0008000f00 */
.L_x_171:
[----:B--2---:R2:W3:Y:S02]  /*c420*/  SYNCS.PHASECHK.TRANS64.TRYWAIT P0, [R0+URZ+0x58], R9 ;  /* 0x00005809000075a7 */ /* 0x0044e400080011ff */
[----:B---3--:R-:W-:Y:S05]  /*c430*/  @!P0 NANOSLEEP.SYNCS 0x989680 ;  /* 0x009896800000895d */ /* 0x008fea0003900000 */
[----:B------:R-:W3:Y:S02]  /*c440*/  @!P0 SYNCS.PHASECHK.TRANS64 P0, [R0+URZ+0x58], R9 ;  /* 0x00005809000085a7 */ /* 0x000ee400080010ff */
[----:B---3--:R-:W-:Y:S05]  /*c450*/  @!P0 BRA `(.L_x_171) ;  /* 0xfffffffc00f08947 */ /* 0x008fea000383ffff */
[----:B------:R-:W-:Y:S05]  /*c460*/  BRA `(.L_x_172) ;  /* 0xffffff88004c7947 */ /* 0x000fea000383ffff */
.L_x_91:
[----:B------:R-:W-:Y:S07]  /*c470*/  MOV R0, UR21 ;  /* 0x0000001500007c02 */ /* 0x000fee0008000f00 */
.L_x_173:
[----:B--2---:R2:W3:Y:S02]  /*c480*/  SYNCS.PHASECHK.TRANS64.TRYWAIT P0, [R0+URZ+0x60], R9 ;  /* 0x00006009000075a7 */ /* 0x0044e400080011ff */
[----:B---3--:R-:W-:Y:S05]  /*c490*/  @!P0 NANOSLEEP.SYNCS 0x989680 ;  /* 0x009896800000895d */ /* 0x008fea0003900000 */
[----:B------:R-:W3:Y:S02]  /*c4a0*/  @!P0 SYNCS.PHASECHK.TRANS64 P0, [R0+URZ+0x60], R9 ;  /* 0x00006009000085a7 */ /* 0x000ee400080010ff */
[----:B---3--:R-:W-:Y:S05]  /*c4b0*/  @!P0 BRA `(.L_x_173) ;  /* 0xfffffffc00f08947 */ /* 0x008fea000383ffff */
[----:B------:R-:W-:Y:S05]  /*c4c0*/  BRA `(.L_x_174) ;  /* 0xffffff8800947947 */ /* 0x000fea000383ffff */
.L_x_92:
[----:B------:R-:W-:Y:S07]  /*c4d0*/  MOV R0, UR21 ;  /* 0x0000001500007c02 */ /* 0x000fee0008000f00 */
.L_x_175:
[----:B--2---:R2:W3:Y:S02]  /*c4e0*/  SYNCS.PHASECHK.TRANS64.TRYWAIT P0, [R0+URZ+0x68], R9 ;  /* 0x00006809000075a7 */ /* 0x0044e400080011ff */
[----:B---3--:R-:W-:Y:S05]  /*c4f0*/  @!P0 NANOSLEEP.SYNCS 0x989680 ;  /* 0x009896800000895d */ /* 0x008fea0003900000 */
[----:B------:R-:W3:Y:S02]  /*c500*/  @!P0 SYNCS.PHASECHK.TRANS64 P0, [R0+URZ+0x68], R9 ;  /* 0x00006809000085a7 */ /* 0x000ee400080010ff */
[----:B---3--:R-:W-:Y:S05]  /*c510*/  @!P0 BRA `(.L_x_175) ;  /* 0xfffffffc00f08947 */ /* 0x008fea000383ffff */
[----:B------:R-:W-:Y:S05]  /*c520*/  BRA `(.L_x_176) ;  /* 0xffffff8800d87947 */ /* 0x000fea000383ffff */
.L_x_94:
[----:B------:R-:W-:-:S07]  /*c530*/  MOV R0, UR21 ;  /* 0x0000001500007c02 */ /* 0x000fce0008000f00 */
.L_x_177:
[----:B---3--:R3:W4:Y:S02]  /*c540*/  SYNCS.PHASECHK.TRANS64.TRYWAIT P0, [R0+URZ+0x50], R3 ;  /* 0x00005003000075a7 */ /* 0x00872400080011ff */
[----:B----4-:R-:W-:Y:S05]  /*c550*/  @!P0 NANOSLEEP.SYNCS 0x989680 ;  /* 0x009896800000895d */ /* 0x010fea0003900000 */
[----:B------:R-:W4:Y:S02]  /*c560*/  @!P0 SYNCS.PHASECHK.TRANS64 P0, [R0+URZ+0x50], R3 ;  /* 0x00005003000085a7 */ /* 0x000f2400080010ff */
[----:B----4-:R-:W-:Y:S05]  /*c570*/  @!P0 BRA `(.L_x_177) ;  /* 0xfffffffc00f08947 */ /* 0x010fea000383ffff */
[----:B------:R-:W-:Y:S05]  /*c580*/  BRA `(.L_x_178) ;  /* 0xffffff8c00507947 */ /* 0x000fea000383ffff */
.L_x_95:
[----:B---3--:R-:W-:-:S07]  /*c590*/  MOV R0, UR21 ;  /* 0x0000001500007c02 */ /* 0x008fce0008000f00 */
.L_x_179:
[----:B---3--:R3:W4:Y:S02]  /*c5a0*/  SYNCS.PHASECHK.TRANS64.TRYWAIT P0, [R0+URZ+0x58], R3 ;  /* 0x00005803000075a7 */ /* 0x00872400080011ff */
[----:B----4-:R-:W-:Y:S05]  /*c5b0*/  @!P0 NANOSLEEP.SYNCS 0x989680 ;  /* 0x009896800000895d */ /* 0x010fea0003900000 */
[----:B------:R-:W4:Y:S02]  /*c5c0*/  @!P0 SYNCS.PHASECHK.TRANS64 P0, [R0+URZ+0x58], R3 ;  /* 0x00005803000085a7 */ /* 0x000f2400080010ff */
[----:B----4-:R-:W-:Y:S05]  /*c5d0*/  @!P0 BRA `(.L_x_179) ;  /* 0xfffffffc00f08947 */ /* 0x010fea000383ffff */
[----:B------:R-:W-:Y:S05]  /*c5e0*/  BRA `(.L_x_180) ;  /* 0xffffff8c00407947 */ /* 0x000fea000383ffff */
.L_x_96:
[----:B---3--:R-:W-:-:S07]  /*c5f0*/  MOV R0, UR21 ;  /* 0x0000001500007c02 */ /* 0x008fce0008000f00 */
.L_x_181:
[----:B---3--:R3:W4:Y:S02]  /*c600*/  SYNCS.PHASECHK.TRANS64.TRYWAIT P0, [R0+URZ+0x60], R3 ;  /* 0x00006003000075a7 */ /* 0x00872400080011ff */
[----:B----4-:R-:W-:Y:S05]  /*c610*/  @!P0 NANOSLEEP.SYNCS 0x989680 ;  /* 0x009896800000895d */ /* 0x010fea0003900000 */
[----:B------:R-:W4:Y:S02]  /*c620*/  @!P0 SYNCS.PHASECHK.TRANS64 P0, [R0+URZ+0x60], R3 ;  /* 0x00006003000085a7 */ /* 0x000f2400080010ff */
[----:B----4-:R-:W-:Y:S05]  /*c630*/  @!P0 BRA `(.L_x_181) ;  /* 0xfffffffc00f08947 */ /* 0x010fea000383ffff */
[----:B------:R-:W-:Y:S05]  /*c640*/  BRA `(.L_x_182) ;  /* 0xffffff8c00307947 */ /* 0x000fea000383ffff */
.L_x_98:
[----:B-1----:R1:W2:Y:S02]  /*c650*/  SYNCS.PHASECHK.TRANS64.TRYWAIT P0, [R3+URZ+0x80], R0 ;  /* 0x00008000030075a7 */ /* 0x0022a400080011ff */
[----:B--2---:R-:W-:Y:S05]  /*c660*/  @!P0 NANOSLEEP.SYNCS 0x989680 ;  /* 0x009896800000895d */ /* 0x004fea0003900000 */
[----:B------:R-:W2:Y:S02]  /*c670*/  @!P0 SYNCS.PHASECHK.TRANS64 P0, [R3+URZ+0x80], R0 ;  /* 0x00008000030085a7 */ /* 0x000ea400080010ff */
[----:B--2---:R-:W-:Y:S05]  /*c680*/  @!P0 BRA `(.L_x_98) ;  /* 0xfffffffc00f08947 */ /* 0x004fea000383ffff */
[----:B------:R-:W-:Y:S05]  /*c690*/  BRA `(.L_x_183) ;  /* 0xffffff8c00f87947 */ /* 0x000fea000383ffff */
.L_x_109:
[----:B-1----:R1:W2:Y:S02]  /*c6a0*/  SYNCS.PHASECHK.TRANS64.TRYWAIT P1, [R3+URZ+0x30], R0 ;  /* 0x00003000030075a7 */ /* 0x0022a400080211ff */
[----:B--2---:R-:W-:Y:S05]  /*c6b0*/  @!P1 NANOSLEEP.SYNCS 0x989680 ;  /* 0x009896800000995d */ /* 0x004fea0003900000 */
[----:B------:R-:W2:Y:S02]  /*c6c0*/  @!P1 SYNCS.PHASECHK.TRANS64 P1, [R3+URZ+0x30], R0 ;  /* 0x00003000030095a7 */ /* 0x000ea400080210ff */
[----:B--2---:R-:W-:Y:S05]  /*c6d0*/  @!P1 BRA `(.L_x_109) ;  /* 0xfffffffc00f09947 */ /* 0x004fea000383ffff */
[----:B------:R-:W-:Y:S05]  /*c6e0*/  BRA `(.L_x_108) ;  /* 0xffffff9c00787947 */ /* 0x000fea000383ffff */
.L_x_111:
[----:B--2---:R2:W4:Y:S02]  /*c6f0*/  SYNCS.PHASECHK.TRANS64.TRYWAIT P0, [R163+URZ+0xa0], R2 ;  /* 0x0000a002a30075a7 */ /* 0x00452400080011ff */
[----:B----4-:R-:W-:Y:S05]  /*c700*/  @!P0 NANOSLEEP.SYNCS 0x989680 ;  /* 0x009896800000895d */ /* 0x010fea0003900000 */
[----:B------:R-:W4:Y:S02]  /*c710*/  @!P0 SYNCS.PHASECHK.TRANS64 P0, [R163+URZ+0xa0], R2 ;  /* 0x0000a002a30085a7 */ /* 0x000f2400080010ff */
[----:B----4-:R-:W-:Y:S05]  /*c720*/  @!P0 BRA `(.L_x_111) ;  /* 0xfffffffc00f08947 */ /* 0x010fea000383ffff */
[----:B------:R-:W-:Y:S05]  /*c730*/  BRA `(.L_x_110) ;  /* 0xffffff9c00d47947 */ /* 0x000fea000383ffff */
.L_x_120:
[----:B--2---:R2:W3:Y:S02]  /*c740*/  SYNCS.PHASECHK.TRANS64.TRYWAIT P0, [R191+URZ+0x30], R0 ;  /* 0x00003000bf0075a7 */ /* 0x0044e400080011ff */
[----:B---3--:R-:W-:Y:S05]  /*c750*/  @!P0 NANOSLEEP.SYNCS 0x989680 ;  /* 0x009896800000895d */ /* 0x008fea0003900000 */
[----:B------:R-:W3:Y:S02]  /*c760*/  @!P0 SYNCS.PHASECHK.TRANS64 P0, [R191+URZ+0x30], R0 ;  /* 0x00003000bf0085a7 */ /* 0x000ee400080010ff */
[----:B---3--:R-:W-:Y:S05]  /*c770*/  @!P0 BRA `(.L_x_120) ;  /* 0xfffffffc00f08947 */ /* 0x008fea000383ffff */
[----:B------:R-:W-:Y:S05]  /*c780*/  BRA `(.L_x_119) ;  /* 0xffffffb000e07947 */ /* 0x000fea000383ffff */
.L_x_129:
[----:B--2---:R2:W3:Y:S02]  /*c790*/  SYNCS.PHASECHK.TRANS64.TRYWAIT P0, [R0+URZ+0x30], R7 ;  /* 0x00003007000075a7 */ /* 0x0044e400080011ff */
[----:B---3--:R-:W-:Y:S05]  /*c7a0*/  @!P0 NANOSLEEP.SYNCS 0x989680 ;  /* 0x009896800000895d */ /* 0x008fea0003900000 */
[----:B------:R-:W3:Y:S02]  /*c7b0*/  @!P0 SYNCS.PHASECHK.TRANS64 P0, [R0+URZ+0x30], R7 ;  /* 0x00003007000085a7 */ /* 0x000ee400080010ff */
[----:B---3--:R-:W-:Y:S05]  /*c7c0*/  @!P0 BRA `(.L_x_129) ;  /* 0xfffffffc00f08947 */ /* 0x008fea000383ffff */
[----:B------:R-:W-:Y:S05]  /*c7d0*/  BRA `(.L_x_128) ;  /* 0xffffffc800387947 */ /* 0x000fea000383ffff */
.L_x_138:
[----:B--2---:R2:W3:Y:S02]  /*c7e0*/  SYNCS.PHASECHK.TRANS64.TRYWAIT P0, [R0+URZ+0x30], R5 ;  /* 0x00003005000075a7 */ /* 0x0044e400080011ff */
[----:B---3--:R-:W-:Y:S05]  /*c7f0*/  @!P0 NANOSLEEP.SYNCS 0x989680 ;  /* 0x009896800000895d */ /* 0x008fea0003900000 */
[----:B------:R-:W3:Y:S02]  /*c800*/  @!P0 SYNCS.PHASECHK.TRANS64 P0, [R0+URZ+0x30], R5 ;  /* 0x00003005000085a7 */ /* 0x000ee400080010ff */
[----:B---3--:R-:W-:Y:S05]  /*c810*/  @!P0 BRA `(.L_x_138) ;  /* 0xfffffffc00f08947 */ /* 0x008fea000383ffff */
[----:B------:R-:W-:Y:S05]  /*c820*/  BRA `(.L_x_137) ;  /* 0xffffffdc009c7947 */ /* 0x000fea000383ffff */
        .weak           $__internal_0_$__cuda_sm10x_tcgen05_guardrail_trap_col_being_dealloced_not_returned_by_alloc
        .type           $__internal_0_$__cuda_sm10x_tcgen05_guardrail_trap_col_being_dealloced_not_returned_by_alloc,@function
        .size           $__internal_0_$__cuda_sm10x_tcgen05_guardrail_trap_col_being_dealloced_not_returned_by_alloc,($__internal_1_$__cuda_sm10x_tcgen05_guardrail_trap_phase_invalid_during_alloc - $__internal_0_$__cuda_sm10x_tcgen05_guardrail_trap_col_being_dealloced_not_returned_by_alloc)
$__internal_0_$__cuda_sm10x_tcgen05_guardrail_trap_col_being_dealloced_not_returned_by_alloc:
[----:B------:R-:W-:Y:S05]  /*c830*/  BPT.TRAP 0x1 ;  /* 0x000000040000795c */ /* 0x000fea0000300000 */
[----:B------:R-:W-:-:S04]  /*c840*/  HFMA2 R3, -RZ, RZ, 0, 0 ;  /* 0x00000000ff037431 */ /* 0x000fc800000001ff */
[----:B------:R-:W-:Y:S05]  /*c850*/  RET.REL.NODEC R2 `(_ZN7cutlass13device_kernelINS_4gemm6kernel13GemmUniversalIN4cute5tupleIJiiiiEEENS1_10collective13CollectiveMmaINS1_35MainloopSm100TmaUmmaWarpSpecializedILi3ELi2ELi2ENS5_IJNS4_1CILi2EEESB_NSA_ILi1EEEEEEEENS5_IJNSA_ILi256EEESF_NSA_ILi128EEEEEENS_12float_e5m2_tENS5_IJlSC_lEEESI_SJ_NS4_8TiledMMAINS4_8MMA_AtomIJNS4_10MMA_TraitsINS4_25SM100_MMA_F8F6F4_2x1SM_SSEJSI_SI_fSF_SF_NS4_17integral_constantINS4_4UMMA5MajorELSQ_0EEESR_NSO_INSP_7ScaleInELSS_0EEEST_EEEEEENS4_6LayoutINS5_IJSC_SC_SC_EEENS5_IJNSA_ILi0EEESY_SY_EEEEENS5_IJNS4_10UnderscoreES11_S11_EEEEENS4_28SM100_TMA_2SM_LOAD_MULTICASTENS4_14ComposedLayoutINS4_7SwizzleILi3ELi4ELi3EEENS4_18smem_ptr_flag_bitsILi8EEENSW_INS5_IJNSA_ILi8EEESG_EEENS5_IJSG_SC_EEEEEEEvNS4_8identityENS4_18SM100_TMA_2SM_LOADES1E_vS1F_EENS_8epilogue10collective18CollectiveEpilogueINS1I_23Sm100TmaWarpSpecializedILi4ELi2ELi64ELb0ELb0EEEJNS5_IJSG_SF_SG_EEENS5_IJNSW_ISG_SC_EENSW_INSA_ILi64EEESC_EEEEESI_SJ_SI_SJ_NS1I_6fusion15FusionCallbacksIS1M_NS1S_17LinearCombinationISI_fSI_fLNS_15FloatRoundStyleE2EEES1N_S1R_JEEENS4_5SM1004TMEM4LOAD26SM100_TMEM_LOAD_32dp32b64xENS4_13SM90_TMA_LOADENS15_INS16_ILi2ELi4ELi3EEES19_NSW_INS5_IJS1A_S1P_EEENS5_IJS1P_SC_EEEEEEENS4_39AutoVectorizingCopyWithAssumedAlignmentILi128EEENS4_14SM90_TMA_STOREES27_S29_S29_EEEvvEEEEvNT_6ParamsE) ;  /* 0xffffff3402e87950 */ /* 0x000fea0003c3ffff */
        .weak           $__internal_1_$__cuda_sm10x_tcgen05_guardrail_trap_phase_invalid_during_alloc
        .type           $__internal_1_$__cuda_sm10x_tcgen05_guardrail_trap_phase_invalid_during_alloc,@function
        .size           $__internal_1_$__cuda_sm10x_tcgen05_guardrail_trap_phase_invalid_during_alloc,($__internal_2_$__cuda_sm10x_tcgen05_guardrail_trap_unallocated_columns_being_dealloced - $__internal_1_$__cuda_sm10x_tcgen05_guardrail_trap_phase_invalid_during_alloc)
$__internal_1_$__cuda_sm10x_tcgen05_guardrail_trap_phase_invalid_during_alloc:
[----:B------:R-:W-:Y:S05]  /*c860*/  BPT.TRAP 0x1 ;  /* 0x000000040000795c */ /* 0x000fea0000300000 */
[----:B------:R-:W-:-:S04]  /*c870*/  MOV R5, 0x0 ;  /* 0x0000000000057802 */ /* 0x000fc80000000f00 */
[----:B------:R-:W-:Y:S05]  /*c880*/  RET.REL.NODEC R4 `(_ZN7cutlass13device_kernelINS_4gemm6kernel13GemmUniversalIN4cute5tupleIJiiiiEEENS1_10collective13CollectiveMmaINS1_35MainloopSm100TmaUmmaWarpSpecializedILi3ELi2ELi2ENS5_IJNS4_1CILi2EEESB_NSA_ILi1EEEEEEEENS5_IJNSA_ILi256EEESF_NSA_ILi128EEEEEENS_12float_e5m2_tENS5_IJlSC_lEEESI_SJ_NS4_8TiledMMAINS4_8MMA_AtomIJNS4_10MMA_TraitsINS4_25SM100_MMA_F8F6F4_2x1SM_SSEJSI_SI_fSF_SF_NS4_17integral_constantINS4_4UMMA5MajorELSQ_0EEESR_NSO_INSP_7ScaleInELSS_0EEEST_EEEEEENS4_6LayoutINS5_IJSC_SC_SC_EEENS5_IJNSA_ILi0EEESY_SY_EEEEENS5_IJNS4_10UnderscoreES11_S11_EEEEENS4_28SM100_TMA_2SM_LOAD_MULTICASTENS4_14ComposedLayoutINS4_7SwizzleILi3ELi4ELi3EEENS4_18smem_ptr_flag_bitsILi8EEENSW_INS5_IJNSA_ILi8EEESG_EEENS5_IJSG_SC_EEEEEEEvNS4_8identityENS4_18SM100_TMA_2SM_LOADES1E_vS1F_EENS_8epilogue10collective18CollectiveEpilogueINS1I_23Sm100TmaWarpSpecializedILi4ELi2ELi64ELb0ELb0EEEJNS5_IJSG_SF_SG_EEENS5_IJNSW_ISG_SC_EENSW_INSA_ILi64EEESC_EEEEESI_SJ_SI_SJ_NS1I_6fusion15FusionCallbacksIS1M_NS1S_17LinearCombinationISI_fSI_fLNS_15FloatRoundStyleE2EEES1N_S1R_JEEENS4_5SM1004TMEM4LOAD26SM100_TMEM_LOAD_32dp32b64xENS4_13SM90_TMA_LOADENS15_INS16_ILi2ELi4ELi3EEES19_NSW_INS5_IJS1A_S1P_EEENS5_IJS1P_SC_EEEEEEENS4_39AutoVectorizingCopyWithAssumedAlignmentILi128EEENS4_14SM90_TMA_STOREES27_S29_S29_EEEvvEEEEvNT_6ParamsE) ;  /* 0xffffff3404dc7950 */ /* 0x000fea0003c3ffff */
        .weak           $__internal_2_$__cuda_sm10x_tcgen05_guardrail_trap_unallocated_columns_being_dealloced
        .type           $__internal_2_$__cuda_sm10x_tcgen05_guardrail_trap_unallocated_columns_being_dealloced,@function
        .size           $__internal_2_$__cuda_sm10x_tcgen05_guardrail_trap_unallocated_columns_being_dealloced,(.L_x_185 - $__internal_2_$__cuda_sm10x_tcgen05_guardrail_trap_unallocated_columns_being_dealloced)
$__internal_2_$__cuda_sm10x_tcgen05_guardrail_trap_unallocated_columns_being_dealloced:
[----:B------:R-:W-:Y:S05]  /*c890*/  BPT.TRAP 0x1 ;  /* 0x000000040000795c */ /* 0x000fea0000300000 */
[----:B------:R-:W-:-:S04]  /*c8a0*/  HFMA2 R3, -RZ, RZ, 0, 0 ;  /* 0x00000000ff037431 */ /* 0x000fc800000001ff */
[----:B------:R-:W-:Y:S05]  /*c8b0*/  RET.REL.NODEC R2 `(_ZN7cutlass13device_kernelINS_4gemm6kernel13GemmUniversalIN4cute5tupleIJiiiiEEENS1_10collective13CollectiveMmaINS1_35MainloopSm100TmaUmmaWarpSpecializedILi3ELi2ELi2ENS5_IJNS4_1CILi2EEESB_NSA_ILi1EEEEEEEENS5_IJNSA_ILi256EEESF_NSA_ILi128EEEEEENS_12float_e5m2_tENS5_IJlSC_lEEESI_SJ_NS4_8TiledMMAINS4_8MMA_AtomIJNS4_10MMA_TraitsINS4_25SM100_MMA_F8F6F4_2x1SM_SSEJSI_SI_fSF_SF_NS4_17integral_constantINS4_4UMMA5MajorELSQ_0EEESR_NSO_INSP_7ScaleInELSS_0EEEST_EEEEEENS4_6LayoutINS5_IJSC_SC_SC_EEENS5_IJNSA_ILi0EEESY_SY_EEEEENS5_IJNS4_10UnderscoreES11_S11_EEEEENS4_28SM100_TMA_2SM_LOAD_MULTICASTENS4_14ComposedLayoutINS4_7SwizzleILi3ELi4ELi3EEENS4_18smem_ptr_flag_bitsILi8EEENSW_INS5_IJNSA_ILi8EEESG_EEENS5_IJSG_SC_EEEEEEEvNS4_8identityENS4_18SM100_TMA_2SM_LOADES1E_vS1F_EENS_8epilogue10collective18CollectiveEpilogueINS1I_23Sm100TmaWarpSpecializedILi4ELi2ELi64ELb0ELb0EEEJNS5_IJSG_SF_SG_EEENS5_IJNSW_ISG_SC_EENSW_INSA_ILi64EEESC_EEEEESI_SJ_SI_SJ_NS1I_6fusion15FusionCallbacksIS1M_NS1S_17LinearCombinationISI_fSI_fLNS_15FloatRoundStyleE2EEES1N_S1R_JEEENS4_5SM1004TMEM4LOAD26SM100_TMEM_LOAD_32dp32b64xENS4_13SM90_TMA_LOADENS15_INS16_ILi2ELi4ELi3EEES19_NSW_INS5_IJS1A_S1P_EEENS5_IJS1P_SC_EEEEEEENS4_39AutoVectorizingCopyWithAssumedAlignmentILi128EEENS4_14SM90_TMA_STOREES27_S29_S29_EEEvvEEEEvNT_6ParamsE) ;  /* 0xffffff3402d07950 */ /* 0x000fea0003c3ffff */
.L_x_184:
[----:B------:R-:W-:-:S00]  /*c8c0*/  BRA `(.L_x_184) ;  /* 0xfffffffc00fc7947 */ /* 0x000fc0000383ffff */
[----:B------:R-:W-:-:S00]  /*c8d0*/  NOP ;  /* 0x0000000000007918 */ /* 0x000fc00000000000 */
        /* <DEDUP_REMOVED lines=10> */
.L_x_185:


//--------------------- .nv.global.init           --------------------------
	.section	.nv.global.init,"aw",@progbits
.nv.global.init:
	.type		$str$27,@object
	.size		$str$27,($str$28 - $str$27)
$str$27:
        /*0000*/ 	.byte	0x28, 0x61, 0x64, 0x64, 0x72, 0x65, 0x73, 0x73, 0x20, 0x26, 0x20, 0x6d, 0x61, 0x73, 0x6b, 0x29
        /*0010*/ 	.byte	0x20, 0x3d, 0x3d, 0x20, 0x30, 0x00
	.type		$str$28,@object
	.size		$str$28,($str$26 - $str$28)
$str$28:
        /*0016*/ 	.byte	0x2f, 0x74, 0x6d, 0x70, 0x2f, 0x63, 0x75, 0x74, 0x6c, 0x61, 0x73, 0x73, 0x5f, 0x73, 0x77, 0x65
        /*0026*/ 	.byte	0x65, 0x70, 0x5f, 0x73, 0x72, 0x63, 0x2f, 0x69, 0x6e, 0x63, 0x6c, 0x75, 0x64, 0x65, 0x2f, 0x63
        /*0036*/ 	.byte	0x75, 0x74, 0x65, 0x2f, 0x70, 0x6f, 0x69, 0x6e, 0x74, 0x65, 0x72, 0x5f, 0x66, 0x6c, 0x61, 0x67
        /*0046*/ 	.byte	0x67, 0x65, 0x64, 0x2e, 0x68, 0x70, 0x70, 0x00
	.type		$str$26,@object
	.size		$str$26,($str$25 - $str$26)
$str$26:
        /*004e*/ 	.byte	0x2f, 0x74, 0x6d, 0x70, 0x2f, 0x63, 0x75, 0x74, 0x6c, 0x61, 0x73, 0x73, 0x5f, 0x73, 0x77, 0x65
        /*005e*/ 	.byte	0x65, 0x70, 0x5f, 0x73, 0x72, 0x63, 0x2f, 0x69, 0x6e, 0x63, 0x6c, 0x75, 0x64, 0x65, 0x2f, 0x63
        /*006e*/ 	.byte	0x75, 0x74, 0x65, 0x2f, 0x61, 0x74, 0x6f, 0x6d, 0x2f, 0x63, 0x6f, 0x70, 0x79, 0x5f, 0x74, 0x72
        /*007e*/ 	.byte	0x61, 0x69, 0x74, 0x73, 0x5f, 0x73, 0x6d, 0x31, 0x30, 0x30, 0x2e, 0x68, 0x70, 0x70, 0x00
	.type		$str$25,@object
	.size		$str$25,(__unnamed_1 - $str$25)
$str$25:
        /*008d*/ 	.byte	0x28, 0x28, 0x75, 0x69, 0x6e, 0x74, 0x33, 0x32, 0x5f, 0x74, 0x28, 0x74, 0x68, 0x72, 0x65, 0x61
        /*009d*/ 	.byte	0x64, 0x49, 0x64, 0x78, 0x2e, 0x78, 0x29, 0x20, 0x2f, 0x20, 0x33, 0x32, 0x29, 0x20, 0x25, 0x20
        /*00ad*/ 	.byte	0x34, 0x29, 0x20, 0x3d, 0x3d, 0x20, 0x28, 0x28, 0x28, 0x74, 0x6d, 0x65, 0x6d, 0x5f, 0x61, 0x64
        /*00bd*/ 	.byte	0x64, 0x72, 0x20, 0x3e, 0x3e, 0x20, 0x31, 0x36, 0x29, 0x20, 0x2f, 0x20, 0x33, 0x32, 0x29, 0x20
        /*00cd*/ 	.byte	0x25, 0x20, 0x34, 0x29, 0x00
	.type		__unnamed_1,@object
	.size		__unnamed_1,(__unnamed_2 - __unnamed_1)
__unnamed_1:
        /*00d2*/ 	.byte	0x61, 0x75, 0x74, 0x6f, 0x20, 0x63, 0x75, 0x74, 0x65, 0x3a, 0x3a, 0x61, 0x73, 0x5f, 0x70, 0x6f
        /* <DEDUP_REMOVED lines=24> */
        /*0262*/ 	.byte	0x43, 0x3c, 0x38, 0x31, 0x39, 0x32, 0x3e, 0x3e, 0x3e, 0x3e, 0x5d, 0x00
	.type		__unnamed_2,@object
	.size		__unnamed_2,(__unnamed_3 - __unnamed_2)
__unnamed_2:
        /* <DEDUP_REMOVED lines=26> */
	.type		__unnamed_3,@object
	.size		__unnamed_3,(.L_3 - __unnamed_3)
__unnamed_3:
        /* <DEDUP_REMOVED lines=42> */
        /*06aa*/ 	.byte	0x3e, 0x3e, 0x3e, 0x3e, 0x5d, 0x00
.L_3:


//--------------------- .nv.shared._ZN7cutlass13device_kernelINS_4gemm6kernel13GemmUniversalIN4cute5tupleIJiiiiEEENS1_10collective13CollectiveMmaINS1_35MainloopSm100TmaUmmaWarpSpecializedILi3ELi2ELi2ENS5_IJNS4_1CILi2EEESB_NSA_ILi1EEEEEEEENS5_IJNSA_ILi256EEESF_NSA_ILi128EEEEEENS_12float_e5m2_tENS5_IJlSC_lEEESI_SJ_NS4_8TiledMMAINS4_8MMA_AtomIJNS4_10MMA_TraitsINS4_25SM100_MMA_F8F6F4_2x1SM_SSEJSI_SI_fSF_SF_NS4_17integral_constantINS4_4UMMA5MajorELSQ_0EEESR_NSO_INSP_7ScaleInELSS_0EEEST_EEEEEENS4_6LayoutINS5_IJSC_SC_SC_EEENS5_IJNSA_ILi0EEESY_SY_EEEEENS5_IJNS4_10UnderscoreES11_S11_EEEEENS4_28SM100_TMA_2SM_LOAD_MULTICASTENS4_14ComposedLayoutINS4_7SwizzleILi3ELi4ELi3EEENS4_18smem_ptr_flag_bitsILi8EEENSW_INS5_IJNSA_ILi8EEESG_EEENS5_IJSG_SC_EEEEEEEvNS4_8identityENS4_18SM100_TMA_2SM_LOADES1E_vS1F_EENS_8epilogue10collective18CollectiveEpilogueINS1I_23Sm100TmaWarpSpecializedILi4ELi2ELi64ELb0ELb0EEEJNS5_IJSG_SF_SG_EEENS5_IJNSW_ISG_SC_EENSW_INSA_ILi64EEESC_EEEEESI_SJ_SI_SJ_NS1I_6fusion15FusionCallbacksIS1M_NS1S_17LinearCombinationISI_fSI_fLNS_15FloatRoundStyleE2EEES1N_S1R_JEEENS4_5SM1004TMEM4LOAD26SM100_TMEM_LOAD_32dp32b64xENS4_13SM90_TMA_LOADENS15_INS16_ILi2ELi4ELi3EEES19_NSW_INS5_IJS1A_S1P_EEENS5_IJS1P_SC_EEEEEEENS4_39AutoVectorizingCopyWithAssumedAlignmentILi128EEENS4_14SM90_TMA_STOREES27_S29_S29_EEEvvEEEEvNT_6ParamsE --------------------------
	.section	.nv.shared._ZN7cutlass13device_kernelINS_4gemm6kernel13GemmUniversalIN4cute5tupleIJiiiiEEENS1_10collective13CollectiveMmaINS1_35MainloopSm100TmaUmmaWarpSpecializedILi3ELi2ELi2ENS5_IJNS4_1CILi2EEESB_NSA_ILi1EEEEEEEENS5_IJNSA_ILi256EEESF_NSA_ILi128EEEEEENS_12float_e5m2_tENS5_IJlSC_lEEESI_SJ_NS4_8TiledMMAINS4_8MMA_AtomIJNS4_10MMA_TraitsINS4_25SM100_MMA_F8F6F4_2x1SM_SSEJSI_SI_fSF_SF_NS4_17integral_constantINS4_4UMMA5MajorELSQ_0EEESR_NSO_INSP_7ScaleInELSS_0EEEST_EEEEEENS4_6LayoutINS5_IJSC_SC_SC_EEENS5_IJNSA_ILi0EEESY_SY_EEEEENS5_IJNS4_10UnderscoreES11_S11_EEEEENS4_28SM100_TMA_2SM_LOAD_MULTICASTENS4_14ComposedLayoutINS4_7SwizzleILi3ELi4ELi3EEENS4_18smem_ptr_flag_bitsILi8EEENSW_INS5_IJNSA_ILi8EEESG_EEENS5_IJSG_SC_EEEEEEEvNS4_8identityENS4_18SM100_TMA_2SM_LOADES1E_vS1F_EENS_8epilogue10collective18CollectiveEpilogueINS1I_23Sm100TmaWarpSpecializedILi4ELi2ELi64ELb0ELb0EEEJNS5_IJSG_SF_SG_EEENS5_IJNSW_ISG_SC_EENSW_INSA_ILi64EEESC_EEEEESI_SJ_SI_SJ_NS1I_6fusion15FusionCallbacksIS1M_NS1S_17LinearCombinationISI_fSI_fLNS_15FloatRoundStyleE2EEES1N_S1R_JEEENS4_5SM1004TMEM4LOAD26SM100_TMEM_LOAD_32dp32b64xENS4_13SM90_TMA_LOADENS15_INS16_ILi2ELi4ELi3EEES19_NSW_INS5_IJS1A_S1P_EEENS5_IJS1P_SC_EEEEEEENS4_39AutoVectorizingCopyWithAssumedAlignmentILi128EEENS4_14SM90_TMA_STOREES27_S29_S29_EEEvvEEEEvNT_6ParamsE,"aw",@nobits
	.sectionflags	@""
	.align	16
	.zero		1024


//--------------------- .nv.shared.reserved.0     --------------------------
	.section	.nv.shared.reserved.0,"aw",@nobits
	.weak		__nv_reservedSMEM_offset_0_alias
	.size		__nv_reservedSMEM_offset_0_alias, 0, 64
	.other		__nv_reservedSMEM_offset_0_alias,@"STO_CUDA_RESERVED_SHARED STV_DEFAULT"
__nv_reservedSMEM_offset_0_alias:
	.zero		0
.nv.shared.reserved.0:
	.zero		64
	.weak		__nv_reservedSMEM_tcgen05_partition
	.type		__nv_reservedSMEM_tcgen05_partition,@object
	.size		__nv_reservedSMEM_tcgen05_partition,(.L_0 - __nv_reservedSMEM_tcgen05_partition)
__nv_reservedSMEM_tcgen05_partition:
	.zero		32
.L_0:


//--------------------- .nv.global                --------------------------
	.section	.nv.global,"aw",@nobits
.nv.global:
	.type		_ZN39_INTERNAL_569cfafd_4_k_cu_bfe27b4c_87554cute1_E,@object
	.size		_ZN39_INTERNAL_569cfafd_4_k_cu_bfe27b4c_87554cute1_E,(_ZN39_INTERNAL_569cfafd_4_k_cu_bfe27b4c_87554cuda3std3__45__cpo6cbeginE - _ZN39_INTERNAL_569cfafd_4_k_cu_bfe27b4c_87554cute1_E)
_ZN39_INTERNAL_569cfafd_4_k_cu_bfe27b4c_87554cute1_E:
	.zero		1
	.type		_ZN39_INTERNAL_569cfafd_4_k_cu_bfe27b4c_87554cuda3std3__45__cpo6cbeginE,@object
	.size		_ZN39_INTERNAL_569cfafd_4_k_cu_bfe27b4c_87554cuda3std3__45__cpo6cbeginE,(_ZN39_INTERNAL_569cfafd_4_k_cu_bfe27b4c_87554cuda3std3__48in_placeE - _ZN39_INTERNAL_569cfafd_4_k_cu_bfe27b4c_87554cuda3std3__45__cpo6cbeginE)
_ZN39_INTERNAL_569cfafd_4_k_cu_bfe27b4c_87554cuda3std3__45__cpo6cbeginE:
	.zero		1
	.type		_ZN39_INTERNAL_569cfafd_4_k_cu_bfe27b4c_87554cuda3std3__48in_placeE,@object
	.size		_ZN39_INTERNAL_569cfafd_4_k_cu_bfe27b4c_87554cuda3std3__48in_placeE,(_ZN39_INTERNAL_569cfafd_4_k_cu_bfe27b4c_87554cuda3std6ranges3__45__cpo9iter_moveE - _ZN39_INTERNAL_569cfafd_4_k_cu_bfe27b4c_87554cuda3std3__48in_placeE)
_ZN39_INTERNAL_569cfafd_4_k_cu_bfe27b4c_87554cuda3std3__48in_placeE:
	.zero		1
	.type		_ZN39_INTERNAL_569cfafd_4_k_cu_bfe27b4c_87554cuda3std6ranges3__45__cpo9iter_moveE,@object
	.size		_ZN39_INTERNAL_569cfafd_4_k_cu_bfe27b4c_87554cuda3std6ranges3__45__cpo9iter_moveE,(_ZN39_INTERNAL_569cfafd_4_k_cu_bfe27b4c_87554cuda3std3__45__cpo5beginE - _ZN39_INTERNAL_569cfafd_4_k_cu_bfe27b4c_87554cuda3std6ranges3__45__cpo9iter_moveE)
_ZN39_INTERNAL_569cfafd_4_k_cu_bfe27b4c_87554cuda3std6ranges3__45__cpo9iter_moveE:
	.zero		1
	.type		_ZN39_INTERNAL_569cfafd_4_k_cu_bfe27b4c_87554cuda3std3__45__cpo5beginE,@object
	.size		_ZN39_INTERNAL_569cfafd_4_k_cu_bfe27b4c_87554cuda3std3__45__cpo5beginE,(_ZN39_INTERNAL_569cfafd_4_k_cu_bfe27b4c_87554cuda3std3__441_GLOBAL__N__569cfafd_4_k_cu_bfe27b4c_87556ignoreE - _ZN39_INTERNAL_569cfafd_4_k_cu_bfe27b4c_87554cuda3std3__45__cpo5beginE)
_ZN39_INTERNAL_569cfafd_4_k_cu_bfe27b4c_87554cuda3std3__45__cpo5beginE:
	.zero		1
	.type		_ZN39_INTERNAL_569cfafd_4_k_cu_bfe27b4c_87554cuda3std3__441_GLOBAL__N__569cfafd_4_k_cu_bfe27b4c_87556ignoreE,@object
	.size		_ZN39_INTERNAL_569cfafd_4_k_cu_bfe27b4c_87554cuda3std3__441_GLOBAL__N__569cfafd_4_k_cu_bfe27b4c_87556ignoreE,(_ZN39_INTERNAL_569cfafd_4_k_cu_bfe27b4c_87554cute7productE - _ZN39_INTERNAL_569cfafd_4_k_cu_bfe27b4c_87554cuda3std3__441_GLOBAL__N__569cfafd_4_k_cu_bfe27b4c_87556ignoreE)
_ZN39_INTERNAL_569cfafd_4_k_cu_bfe27b4c_87554cuda3std3__441_GLOBAL__N__569cfafd_4_k_cu_bfe27b4c_87556ignoreE:
	.zero		1
	.type		_ZN39_INTERNAL_569cfafd_4_k_cu_bfe27b4c_87554cute7productE,@object
	.size		_ZN39_INTERNAL_569cfafd_4_k_cu_bfe27b4c_87554cute7productE,(_ZN39_INTERNAL_569cfafd_4_k_cu_bfe27b4c_87554cuda3std3__45__cpo3endE - _ZN39_INTERNAL_569cfafd_4_k_cu_bfe27b4c_87554cute7productE)
_ZN39_INTERNAL_569cfafd_4_k_cu_bfe27b4c_87554cute7productE:
	.zero		1
	.type		_ZN39_INTERNAL_569cfafd_4_k_cu_bfe27b4c_87554cuda3std3__45__cpo3endE,@object
	.size		_ZN39_INTERNAL_569cfafd_4_k_cu_bfe27b4c_87554cuda3std3__45__cpo3endE,(_ZN39_INTERNAL_569cfafd_4_k_cu_bfe27b4c_87554cuda3std3__419piecewise_constructE - _ZN39_INTERNAL_569cfafd_4_k_cu_bfe27b4c_87554cuda3std3__45__cpo3endE)
_ZN39_INTERNAL_569cfafd_4_k_cu_bfe27b4c_87554cuda3std3__45__cpo3endE:
	.zero		1
	.type		_ZN39_INTERNAL_569cfafd_4_k_cu_bfe27b4c_87554cuda3std3__419piecewise_constructE,@object
	.size		_ZN39_INTERNAL_569cfafd_4_k_cu_bfe27b4c_87554cuda3std3__419piecewise_constructE,(_ZN39_INTERNAL_569cfafd_4_k_cu_bfe27b4c_87554cuda3std3__45__cpo4cendE - _ZN39_INTERNAL_569cfafd_4_k_cu_bfe27b4c_87554cuda3std3__419piecewise_constructE)
_ZN39_INTERNAL_569cfafd_4_k_cu_bfe27b4c_87554cuda3std3__419piecewise_constructE:
	.zero		1
	.type		_ZN39_INTERNAL_569cfafd_4_k_cu_bfe27b4c_87554cuda3std3__45__cpo4cendE,@object
	.size		_ZN39_INTERNAL_569cfafd_4_k_cu_bfe27b4c_87554cuda3std3__45__cpo4cendE,(_ZN39_INTERNAL_569cfafd_4_k_cu_bfe27b4c_87554cuda3std6ranges3__45__cpo4swapE - _ZN39_INTERNAL_569cfafd_4_k_cu_bfe27b4c_87554cuda3std3__45__cpo4cendE)
_ZN39_INTERNAL_569cfafd_4_k_cu_bfe27b4c_87554cuda3std3__45__cpo4cendE:
	.zero		1
	.type		_ZN39_INTERNAL_569cfafd_4_k_cu_bfe27b4c_87554cuda3std6ranges3__45__cpo4swapE,@object
	.size		_ZN39_INTERNAL_569cfafd_4_k_cu_bfe27b4c_87554cuda3std6ranges3__45__cpo4swapE,(.L_11 - _ZN39_INTERNAL_569cfafd_4_k_cu_bfe27b4c_87554cuda3std6ranges3__45__cpo4swapE)
_ZN39_INTERNAL_569cfafd_4_k_cu_bfe27b4c_87554cuda3std6ranges3__45__cpo4swapE:
	.zero		1
.L_11:


//--------------------- .nv.constant0._ZN7cutlass13device_kernelINS_4gemm6kernel13GemmUniversalIN4cute5tupleIJiiiiEEENS1_10collective13CollectiveMmaINS1_35MainloopSm100TmaUmmaWarpSpecializedILi3ELi2ELi2ENS5_IJNS4_1CILi2EEESB_NSA_ILi1EEEEEEEENS5_IJNSA_ILi256EEESF_NSA_ILi128EEEEEENS_12float_e5m2_tENS5_IJlSC_lEEESI_SJ_NS4_8TiledMMAINS4_8MMA_AtomIJNS4_10MMA_TraitsINS4_25SM100_MMA_F8F6F4_2x1SM_SSEJSI_SI_fSF_SF_NS4_17integral_constantINS4_4UMMA5MajorELSQ_0EEESR_NSO_INSP_7ScaleInELSS_0EEEST_EEEEEENS4_6LayoutINS5_IJSC_SC_SC_EEENS5_IJNSA_ILi0EEESY_SY_EEEEENS5_IJNS4_10UnderscoreES11_S11_EEEEENS4_28SM100_TMA_2SM_LOAD_MULTICASTENS4_14ComposedLayoutINS4_7SwizzleILi3ELi4ELi3EEENS4_18smem_ptr_flag_bitsILi8EEENSW_INS5_IJNSA_ILi8EEESG_EEENS5_IJSG_SC_EEEEEEEvNS4_8identityENS4_18SM100_TMA_2SM_LOADES1E_vS1F_EENS_8epilogue10collective18CollectiveEpilogueINS1I_23Sm100TmaWarpSpecializedILi4ELi2ELi64ELb0ELb0EEEJNS5_IJSG_SF_SG_EEENS5_IJNSW_ISG_SC_EENSW_INSA_ILi64EEESC_EEEEESI_SJ_SI_SJ_NS1I_6fusion15FusionCallbacksIS1M_NS1S_17LinearCombinationISI_fSI_fLNS_15FloatRoundStyleE2EEES1N_S1R_JEEENS4_5SM1004TMEM4LOAD26SM100_TMEM_LOAD_32dp32b64xENS4_13SM90_TMA_LOADENS15_INS16_ILi2ELi4ELi3EEES19_NSW_INS5_IJS1A_S1P_EEENS5_IJS1P_SC_EEEEEEENS4_39AutoVectorizingCopyWithAssumedAlignmentILi128EEENS4_14SM90_TMA_STOREES27_S29_S29_EEEvvEEEEvNT_6ParamsE --------------------------
	.section	.nv.constant0._ZN7cutlass13device_kernelINS_4gemm6kernel13GemmUniversalIN4cute5tupleIJiiiiEEENS1_10collective13CollectiveMmaINS1_35MainloopSm100TmaUmmaWarpSpecializedILi3ELi2ELi2ENS5_IJNS4_1CILi2EEESB_NSA_ILi1EEEEEEEENS5_IJNSA_ILi256EEESF_NSA_ILi128EEEEEENS_12float_e5m2_tENS5_IJlSC_lEEESI_SJ_NS4_8TiledMMAINS4_8MMA_AtomIJNS4_10MMA_TraitsINS4_25SM100_MMA_F8F6F4_2x1SM_SSEJSI_SI_fSF_SF_NS4_17integral_constantINS4_4UMMA5MajorELSQ_0EEESR_NSO_INSP_7ScaleInELSS_0EEEST_EEEEEENS4_6LayoutINS5_IJSC_SC_SC_EEENS5_IJNSA_ILi0EEESY_SY_EEEEENS5_IJNS4_10UnderscoreES11_S11_EEEEENS4_28SM100_TMA_2SM_LOAD_MULTICASTENS4_14ComposedLayoutINS4_7SwizzleILi3ELi4ELi3EEENS4_18smem_ptr_flag_bitsILi8EEENSW_INS5_IJNSA_ILi8EEESG_EEENS5_IJSG_SC_EEEEEEEvNS4_8identityENS4_18SM100_TMA_2SM_LOADES1E_vS1F_EENS_8epilogue10collective18CollectiveEpilogueINS1I_23Sm100TmaWarpSpecializedILi4ELi2ELi64ELb0ELb0EEEJNS5_IJSG_SF_SG_EEENS5_IJNSW_ISG_SC_EENSW_INSA_ILi64EEESC_EEEEESI_SJ_SI_SJ_NS1I_6fusion15FusionCallbacksIS1M_NS1S_17LinearCombinationISI_fSI_fLNS_15FloatRoundStyleE2EEES1N_S1R_JEEENS4_5SM1004TMEM4LOAD26SM100_TMEM_LOAD_32dp32b64xENS4_13SM90_TMA_LOADENS15_INS16_ILi2ELi4ELi3EEES19_NSW_INS5_IJS1A_S1P_EEENS5_IJS1P_SC_EEEEEEENS4_39AutoVectorizingCopyWithAssumedAlignmentILi128EEENS4_14SM90_TMA_STOREES27_S29_S29_EEEvvEEEEvNT_6ParamsE,"a",@progbits
	.sectionflags	@""
	.align	4
.nv.constant0._ZN7cutlass13device_kernelINS_4gemm6kernel13GemmUniversalIN4cute5tupleIJiiiiEEENS1_10collective13CollectiveMmaINS1_35MainloopSm100TmaUmmaWarpSpecializedILi3ELi2ELi2ENS5_IJNS4_1CILi2EEESB_NSA_ILi1EEEEEEEENS5_IJNSA_ILi256EEESF_NSA_ILi128EEEEEENS_12float_e5m2_tENS5_IJlSC_lEEESI_SJ_NS4_8TiledMMAINS4_8MMA_AtomIJNS4_10MMA_TraitsINS4_25SM100_MMA_F8F6F4_2x1SM_SSEJSI_SI_fSF_SF_NS4_17integral_constantINS4_4UMMA5MajorELSQ_0EEESR_NSO_INSP_7ScaleInELSS_0EEEST_EEEEEENS4_6LayoutINS5_IJSC_SC_SC_EEENS5_IJNSA_ILi0EEESY_SY_EEEEENS5_IJNS4_10UnderscoreES11_S11_EEEEENS4_28SM100_TMA_2SM_LOAD_MULTICASTENS4_14ComposedLayoutINS4_7SwizzleILi3ELi4ELi3EEENS4_18smem_ptr_flag_bitsILi8EEENSW_INS5_IJNSA_ILi8EEESG_EEENS5_IJSG_SC_EEEEEEEvNS4_8identityENS4_18SM100_TMA_2SM_LOADES1E_vS1F_EENS_8epilogue10collective18CollectiveEpilogueINS1I_23Sm100TmaWarpSpecializedILi4ELi2ELi64ELb0ELb0EEEJNS5_IJSG_SF_SG_EEENS5_IJNSW_ISG_SC_EENSW_INSA_ILi64EEESC_EEEEESI_SJ_SI_SJ_NS1I_6fusion15FusionCallbacksIS1M_NS1S_17LinearCombinationISI_fSI_fLNS_15FloatRoundStyleE2EEES1N_S1R_JEEENS4_5SM1004TMEM4LOAD26SM100_TMEM_LOAD_32dp32b64xENS4_13SM90_TMA_LOADENS15_INS16_ILi2ELi4ELi3EEES19_NSW_INS5_IJS1A_S1P_EEENS5_IJS1P_SC_EEEEEEENS4_39AutoVectorizingCopyWithAssumedAlignmentILi128EEENS4_14SM90_TMA_STOREES27_S29_S29_EEEvvEEEEvNT_6ParamsE:
	.zero		2944


//--------------------- SYMBOLS --------------------------

	.type		.nv.reservedSmem.offset0,@object
	.size		.nv.reservedSmem.offset0,0x4
	.type		.nv.reservedSmem.cap,@object
	.size		.nv.reservedSmem.cap,0x4
	.type		__assertfail,@function
